//
// Generated by NVIDIA NVVM Compiler
//
// Compiler Build ID: CL-36424714
// Cuda compilation tools, release 13.0, V13.0.88
// Based on NVVM 20.0.0
//

.version 9.0
.target sm_100
.address_size 64

	// .globl	_Z19update_velocity_gl1PfS_S_S_S_S_S_S_S_S_S_S_iiff

.visible .entry _Z19update_velocity_gl1PfS_S_S_S_S_S_S_S_S_S_S_iiff(
	.param .u64 .ptr .align 1 _Z19update_velocity_gl1PfS_S_S_S_S_S_S_S_S_S_S_iiff_param_0,
	.param .u64 .ptr .align 1 _Z19update_velocity_gl1PfS_S_S_S_S_S_S_S_S_S_S_iiff_param_1,
	.param .u64 .ptr .align 1 _Z19update_velocity_gl1PfS_S_S_S_S_S_S_S_S_S_S_iiff_param_2,
	.param .u64 .ptr .align 1 _Z19update_velocity_gl1PfS_S_S_S_S_S_S_S_S_S_S_iiff_param_3,
	.param .u64 .ptr .align 1 _Z19update_velocity_gl1PfS_S_S_S_S_S_S_S_S_S_S_iiff_param_4,
	.param .u64 .ptr .align 1 _Z19update_velocity_gl1PfS_S_S_S_S_S_S_S_S_S_S_iiff_param_5,
	.param .u64 .ptr .align 1 _Z19update_velocity_gl1PfS_S_S_S_S_S_S_S_S_S_S_iiff_param_6,
	.param .u64 .ptr .align 1 _Z19update_velocity_gl1PfS_S_S_S_S_S_S_S_S_S_S_iiff_param_7,
	.param .u64 .ptr .align 1 _Z19update_velocity_gl1PfS_S_S_S_S_S_S_S_S_S_S_iiff_param_8,
	.param .u64 .ptr .align 1 _Z19update_velocity_gl1PfS_S_S_S_S_S_S_S_S_S_S_iiff_param_9,
	.param .u64 .ptr .align 1 _Z19update_velocity_gl1PfS_S_S_S_S_S_S_S_S_S_S_iiff_param_10,
	.param .u64 .ptr .align 1 _Z19update_velocity_gl1PfS_S_S_S_S_S_S_S_S_S_S_iiff_param_11,
	.param .u32 _Z19update_velocity_gl1PfS_S_S_S_S_S_S_S_S_S_S_iiff_param_12,
	.param .u32 _Z19update_velocity_gl1PfS_S_S_S_S_S_S_S_S_S_S_iiff_param_13,
	.param .f32 _Z19update_velocity_gl1PfS_S_S_S_S_S_S_S_S_S_S_iiff_param_14,
	.param .f32 _Z19update_velocity_gl1PfS_S_S_S_S_S_S_S_S_S_S_iiff_param_15
)
{
	.reg .pred 	%p<14>;
	.reg .b32 	%r<27>;
	.reg .b32 	%f<50>;
	.reg .b64 	%rd<59>;
	.reg .b64 	%fd<7>;

	ld.param.u64 	%rd3, [_Z19update_velocity_gl1PfS_S_S_S_S_S_S_S_S_S_S_iiff_param_1];
	ld.param.u64 	%rd5, [_Z19update_velocity_gl1PfS_S_S_S_S_S_S_S_S_S_S_iiff_param_3];
	ld.param.u64 	%rd6, [_Z19update_velocity_gl1PfS_S_S_S_S_S_S_S_S_S_S_iiff_param_4];
	ld.param.u64 	%rd9, [_Z19update_velocity_gl1PfS_S_S_S_S_S_S_S_S_S_S_iiff_param_7];
	ld.param.u64 	%rd10, [_Z19update_velocity_gl1PfS_S_S_S_S_S_S_S_S_S_S_iiff_param_8];
	ld.param.u64 	%rd11, [_Z19update_velocity_gl1PfS_S_S_S_S_S_S_S_S_S_S_iiff_param_9];
	ld.param.u64 	%rd12, [_Z19update_velocity_gl1PfS_S_S_S_S_S_S_S_S_S_S_iiff_param_10];
	ld.param.u64 	%rd13, [_Z19update_velocity_gl1PfS_S_S_S_S_S_S_S_S_S_S_iiff_param_11];
	ld.param.u32 	%r6, [_Z19update_velocity_gl1PfS_S_S_S_S_S_S_S_S_S_S_iiff_param_12];
	ld.param.u32 	%r7, [_Z19update_velocity_gl1PfS_S_S_S_S_S_S_S_S_S_S_iiff_param_13];
	ld.param.f32 	%f8, [_Z19update_velocity_gl1PfS_S_S_S_S_S_S_S_S_S_S_iiff_param_14];
	ld.param.f32 	%f9, [_Z19update_velocity_gl1PfS_S_S_S_S_S_S_S_S_S_S_iiff_param_15];
	mov.u32 	%r8, %ctaid.x;
	mov.u32 	%r9, %ntid.x;
	mov.u32 	%r10, %tid.x;
	mad.lo.s32 	%r11, %r8, %r9, %r10;
	mov.u32 	%r12, %ctaid.y;
	mov.u32 	%r13, %ntid.y;
	mov.u32 	%r14, %tid.y;
	mad.lo.s32 	%r15, %r12, %r13, %r14;
	setp.lt.s32 	%p1, %r11, 2;
	add.s32 	%r16, %r6, -2;
	setp.gt.s32 	%p2, %r11, %r16;
	or.pred  	%p3, %p1, %p2;
	setp.lt.u32 	%p4, %r15, 2;
	or.pred  	%p5, %p4, %p3;
	add.s32 	%r17, %r7, -2;
	setp.gt.s32 	%p6, %r15, %r17;
	or.pred  	%p7, %p5, %p6;
	@%p7 bra 	$L__BB0_6;
	ld.param.u64 	%rd57, [_Z19update_velocity_gl1PfS_S_S_S_S_S_S_S_S_S_S_iiff_param_5];
	ld.param.u64 	%rd56, [_Z19update_velocity_gl1PfS_S_S_S_S_S_S_S_S_S_S_iiff_param_2];
	cvta.to.global.u64 	%rd14, %rd57;
	cvta.to.global.u64 	%rd15, %rd3;
	cvta.to.global.u64 	%rd16, %rd56;
	mul.lo.s32 	%r18, %r6, %r15;
	cvt.s64.s32 	%rd17, %r18;
	cvt.u64.u32 	%rd1, %r11;
	add.s64 	%rd18, %rd1, %rd17;
	shl.b64 	%rd19, %rd18, 2;
	add.s64 	%rd20, %rd14, %rd19;
	ld.global.f32 	%f10, [%rd20+-4];
	cvt.f64.f32 	%fd1, %f10;
	rcp.rn.f64 	%fd2, %fd1;
	add.s32 	%r3, %r18, %r11;
	mul.wide.s32 	%rd21, %r3, 4;
	add.s64 	%rd22, %rd14, %rd21;
	ld.global.f32 	%f11, [%rd22];
	cvt.f64.f32 	%fd3, %f11;
	rcp.rn.f64 	%fd4, %fd3;
	add.f64 	%fd5, %fd2, %fd4;
	mul.f64 	%fd6, %fd5, 0d3FE0000000000000;
	cvt.rn.f32.f64 	%f1, %fd6;
	add.s64 	%rd23, %rd15, %rd21;
	ld.global.f32 	%f12, [%rd23];
	add.s64 	%rd24, %rd15, %rd19;
	ld.global.f32 	%f13, [%rd24+-4];
	sub.f32 	%f14, %f12, %f13;
	mul.f32 	%f15, %f14, 0f3F900000;
	ld.global.f32 	%f16, [%rd23+4];
	ld.global.f32 	%f17, [%rd23+-8];
	sub.f32 	%f18, %f16, %f17;
	mul.f32 	%f19, %f18, 0f3D2AAAAB;
	sub.f32 	%f48, %f15, %f19;
	add.s64 	%rd25, %rd16, %rd21;
	ld.global.f32 	%f20, [%rd25];
	sub.s32 	%r19, %r18, %r6;
	add.s32 	%r20, %r19, %r11;
	mul.wide.s32 	%rd26, %r20, 4;
	add.s64 	%rd27, %rd16, %rd26;
	ld.global.f32 	%f21, [%rd27];
	sub.f32 	%f22, %f20, %f21;
	mul.f32 	%f23, %f22, 0f3F900000;
	shl.b32 	%r21, %r6, 1;
	add.s32 	%r22, %r19, %r21;
	mul.wide.s32 	%rd28, %r6, 4;
	add.s64 	%rd29, %rd25, %rd28;
	ld.global.f32 	%f24, [%rd29];
	mad.lo.s32 	%r23, %r6, -3, %r22;
	add.s32 	%r24, %r23, %r11;
	mul.wide.s32 	%rd30, %r24, 4;
	add.s64 	%rd31, %rd16, %rd30;
	ld.global.f32 	%f25, [%rd31];
	sub.f32 	%f26, %f24, %f25;
	mul.f32 	%f27, %f26, 0f3D2AAAAB;
	sub.f32 	%f49, %f23, %f27;
	setp.gt.u32 	%p8, %r11, 31;
	add.s32 	%r25, %r6, -32;
	setp.le.s32 	%p9, %r11, %r25;
	and.pred  	%p10, %p8, %p9;
	@%p10 bra 	$L__BB0_3;
	ld.param.u64 	%rd58, [_Z19update_velocity_gl1PfS_S_S_S_S_S_S_S_S_S_S_iiff_param_6];
	cvta.to.global.u64 	%rd32, %rd10;
	shl.b64 	%rd33, %rd1, 2;
	add.s64 	%rd34, %rd32, %rd33;
	ld.global.f32 	%f28, [%rd34];
	cvta.to.global.u64 	%rd35, %rd5;
	add.s64 	%rd37, %rd35, %rd21;
	ld.global.f32 	%f29, [%rd37];
	cvta.to.global.u64 	%rd38, %rd9;
	add.s64 	%rd39, %rd38, %rd33;
	ld.global.f32 	%f30, [%rd39];
	mul.f32 	%f31, %f48, %f30;
	fma.rn.f32 	%f32, %f28, %f29, %f31;
	st.global.f32 	[%rd37], %f32;
	cvta.to.global.u64 	%rd40, %rd58;
	add.s64 	%rd41, %rd40, %rd33;
	ld.global.f32 	%f33, [%rd41];
	div.rn.f32 	%f34, %f48, %f33;
	add.f32 	%f48, %f32, %f34;
$L__BB0_3:
	setp.gt.u32 	%p11, %r15, 31;
	add.s32 	%r26, %r7, -32;
	setp.le.s32 	%p12, %r15, %r26;
	and.pred  	%p13, %p11, %p12;
	@%p13 bra 	$L__BB0_5;
	cvta.to.global.u64 	%rd42, %rd13;
	mul.wide.u32 	%rd43, %r15, 4;
	add.s64 	%rd44, %rd42, %rd43;
	ld.global.f32 	%f35, [%rd44];
	cvta.to.global.u64 	%rd45, %rd6;
	add.s64 	%rd47, %rd45, %rd21;
	ld.global.f32 	%f36, [%rd47];
	cvta.to.global.u64 	%rd48, %rd12;
	add.s64 	%rd49, %rd48, %rd43;
	ld.global.f32 	%f37, [%rd49];
	mul.f32 	%f38, %f49, %f37;
	fma.rn.f32 	%f39, %f35, %f36, %f38;
	st.global.f32 	[%rd47], %f39;
	cvta.to.global.u64 	%rd50, %rd11;
	add.s64 	%rd51, %rd50, %rd43;
	ld.global.f32 	%f40, [%rd51];
	div.rn.f32 	%f41, %f49, %f40;
	add.f32 	%f49, %f39, %f41;
$L__BB0_5:
	ld.param.u64 	%rd55, [_Z19update_velocity_gl1PfS_S_S_S_S_S_S_S_S_S_S_iiff_param_0];
	cvta.to.global.u64 	%rd52, %rd55;
	add.s64 	%rd54, %rd52, %rd21;
	ld.global.f32 	%f42, [%rd54];
	add.f32 	%f43, %f48, %f49;
	mul.f32 	%f44, %f43, %f1;
	mul.f32 	%f45, %f8, %f44;
	div.rn.f32 	%f46, %f45, %f9;
	add.f32 	%f47, %f42, %f46;
	st.global.f32 	[%rd54], %f47;
$L__BB0_6:
	ret;

}
	// .globl	_Z19update_velocity_gl2PfS_S_S_S_S_S_S_S_S_S_S_iiff
.visible .entry _Z19update_velocity_gl2PfS_S_S_S_S_S_S_S_S_S_S_iiff(
	.param .u64 .ptr .align 1 _Z19update_velocity_gl2PfS_S_S_S_S_S_S_S_S_S_S_iiff_param_0,
	.param .u64 .ptr .align 1 _Z19update_velocity_gl2PfS_S_S_S_S_S_S_S_S_S_S_iiff_param_1,
	.param .u64 .ptr .align 1 _Z19update_velocity_gl2PfS_S_S_S_S_S_S_S_S_S_S_iiff_param_2,
	.param .u64 .ptr .align 1 _Z19update_velocity_gl2PfS_S_S_S_S_S_S_S_S_S_S_iiff_param_3,
	.param .u64 .ptr .align 1 _Z19update_velocity_gl2PfS_S_S_S_S_S_S_S_S_S_S_iiff_param_4,
	.param .u64 .ptr .align 1 _Z19update_velocity_gl2PfS_S_S_S_S_S_S_S_S_S_S_iiff_param_5,
	.param .u64 .ptr .align 1 _Z19update_velocity_gl2PfS_S_S_S_S_S_S_S_S_S_S_iiff_param_6,
	.param .u64 .ptr .align 1 _Z19update_velocity_gl2PfS_S_S_S_S_S_S_S_S_S_S_iiff_param_7,
	.param .u64 .ptr .align 1 _Z19update_velocity_gl2PfS_S_S_S_S_S_S_S_S_S_S_iiff_param_8,
	.param .u64 .ptr .align 1 _Z19update_velocity_gl2PfS_S_S_S_S_S_S_S_S_S_S_iiff_param_9,
	.param .u64 .ptr .align 1 _Z19update_velocity_gl2PfS_S_S_S_S_S_S_S_S_S_S_iiff_param_10,
	.param .u64 .ptr .align 1 _Z19update_velocity_gl2PfS_S_S_S_S_S_S_S_S_S_S_iiff_param_11,
	.param .u32 _Z19update_velocity_gl2PfS_S_S_S_S_S_S_S_S_S_S_iiff_param_12,
	.param .u32 _Z19update_velocity_gl2PfS_S_S_S_S_S_S_S_S_S_S_iiff_param_13,
	.param .f32 _Z19update_velocity_gl2PfS_S_S_S_S_S_S_S_S_S_S_iiff_param_14,
	.param .f32 _Z19update_velocity_gl2PfS_S_S_S_S_S_S_S_S_S_S_iiff_param_15
)
{
	.reg .pred 	%p<14>;
	.reg .b32 	%r<26>;
	.reg .b32 	%f<50>;
	.reg .b64 	%rd<54>;
	.reg .b64 	%fd<7>;

	ld.param.u64 	%rd2, [_Z19update_velocity_gl2PfS_S_S_S_S_S_S_S_S_S_S_iiff_param_1];
	ld.param.u64 	%rd4, [_Z19update_velocity_gl2PfS_S_S_S_S_S_S_S_S_S_S_iiff_param_3];
	ld.param.u64 	%rd5, [_Z19update_velocity_gl2PfS_S_S_S_S_S_S_S_S_S_S_iiff_param_4];
	ld.param.u64 	%rd8, [_Z19update_velocity_gl2PfS_S_S_S_S_S_S_S_S_S_S_iiff_param_7];
	ld.param.u64 	%rd9, [_Z19update_velocity_gl2PfS_S_S_S_S_S_S_S_S_S_S_iiff_param_8];
	ld.param.u64 	%rd10, [_Z19update_velocity_gl2PfS_S_S_S_S_S_S_S_S_S_S_iiff_param_9];
	ld.param.u64 	%rd11, [_Z19update_velocity_gl2PfS_S_S_S_S_S_S_S_S_S_S_iiff_param_10];
	ld.param.u64 	%rd12, [_Z19update_velocity_gl2PfS_S_S_S_S_S_S_S_S_S_S_iiff_param_11];
	ld.param.u32 	%r6, [_Z19update_velocity_gl2PfS_S_S_S_S_S_S_S_S_S_S_iiff_param_12];
	ld.param.u32 	%r7, [_Z19update_velocity_gl2PfS_S_S_S_S_S_S_S_S_S_S_iiff_param_13];
	ld.param.f32 	%f8, [_Z19update_velocity_gl2PfS_S_S_S_S_S_S_S_S_S_S_iiff_param_14];
	ld.param.f32 	%f9, [_Z19update_velocity_gl2PfS_S_S_S_S_S_S_S_S_S_S_iiff_param_15];
	mov.u32 	%r8, %ctaid.x;
	mov.u32 	%r9, %ntid.x;
	mov.u32 	%r10, %tid.x;
	mad.lo.s32 	%r11, %r8, %r9, %r10;
	mov.u32 	%r12, %ctaid.y;
	mov.u32 	%r13, %ntid.y;
	mov.u32 	%r14, %tid.y;
	mad.lo.s32 	%r15, %r12, %r13, %r14;
	setp.lt.s32 	%p1, %r11, 1;
	add.s32 	%r16, %r6, -3;
	setp.gt.s32 	%p2, %r11, %r16;
	or.pred  	%p3, %p1, %p2;
	setp.eq.s32 	%p4, %r15, 0;
	or.pred  	%p5, %p4, %p3;
	add.s32 	%r17, %r7, -3;
	setp.gt.s32 	%p6, %r15, %r17;
	or.pred  	%p7, %p5, %p6;
	@%p7 bra 	$L__BB1_6;
	ld.param.u64 	%rd52, [_Z19update_velocity_gl2PfS_S_S_S_S_S_S_S_S_S_S_iiff_param_5];
	ld.param.u64 	%rd51, [_Z19update_velocity_gl2PfS_S_S_S_S_S_S_S_S_S_S_iiff_param_2];
	cvta.to.global.u64 	%rd13, %rd52;
	cvta.to.global.u64 	%rd14, %rd51;
	cvta.to.global.u64 	%rd15, %rd2;
	mul.lo.s32 	%r18, %r6, %r15;
	add.s32 	%r3, %r18, %r11;
	mul.wide.s32 	%rd16, %r3, 4;
	add.s64 	%rd17, %rd13, %rd16;
	ld.global.f32 	%f10, [%rd17];
	cvt.f64.f32 	%fd1, %f10;
	rcp.rn.f64 	%fd2, %fd1;
	add.s32 	%r19, %r3, %r6;
	mul.wide.s32 	%rd18, %r6, 4;
	add.s64 	%rd19, %rd17, %rd18;
	ld.global.f32 	%f11, [%rd19];
	cvt.f64.f32 	%fd3, %f11;
	rcp.rn.f64 	%fd4, %fd3;
	add.f64 	%fd5, %fd2, %fd4;
	mul.f64 	%fd6, %fd5, 0d3FE0000000000000;
	cvt.rn.f32.f64 	%f1, %fd6;
	add.s64 	%rd20, %rd14, %rd16;
	ld.global.f32 	%f12, [%rd20+4];
	ld.global.f32 	%f13, [%rd20];
	sub.f32 	%f14, %f12, %f13;
	mul.f32 	%f15, %f14, 0f3F900000;
	ld.global.f32 	%f16, [%rd20+8];
	ld.global.f32 	%f17, [%rd20+-4];
	sub.f32 	%f18, %f16, %f17;
	mul.f32 	%f19, %f18, 0f3D2AAAAB;
	sub.f32 	%f48, %f15, %f19;
	mul.wide.s32 	%rd21, %r19, 4;
	add.s64 	%rd22, %rd15, %rd21;
	ld.global.f32 	%f20, [%rd22];
	add.s64 	%rd23, %rd15, %rd16;
	ld.global.f32 	%f21, [%rd23];
	sub.f32 	%f22, %f20, %f21;
	mul.f32 	%f23, %f22, 0f3F900000;
	shl.b32 	%r20, %r6, 1;
	add.s32 	%r21, %r18, %r20;
	add.s64 	%rd24, %rd22, %rd18;
	ld.global.f32 	%f24, [%rd24];
	mad.lo.s32 	%r22, %r6, -3, %r21;
	add.s32 	%r23, %r22, %r11;
	mul.wide.s32 	%rd25, %r23, 4;
	add.s64 	%rd26, %rd15, %rd25;
	ld.global.f32 	%f25, [%rd26];
	sub.f32 	%f26, %f24, %f25;
	mul.f32 	%f27, %f26, 0f3D2AAAAB;
	sub.f32 	%f49, %f23, %f27;
	setp.gt.u32 	%p8, %r11, 31;
	add.s32 	%r24, %r6, -32;
	setp.le.s32 	%p9, %r11, %r24;
	and.pred  	%p10, %p8, %p9;
	@%p10 bra 	$L__BB1_3;
	ld.param.u64 	%rd53, [_Z19update_velocity_gl2PfS_S_S_S_S_S_S_S_S_S_S_iiff_param_6];
	cvta.to.global.u64 	%rd27, %rd9;
	mul.wide.u32 	%rd28, %r11, 4;
	add.s64 	%rd29, %rd27, %rd28;
	ld.global.f32 	%f28, [%rd29];
	cvta.to.global.u64 	%rd30, %rd4;
	add.s64 	%rd32, %rd30, %rd16;
	ld.global.f32 	%f29, [%rd32];
	cvta.to.global.u64 	%rd33, %rd8;
	add.s64 	%rd34, %rd33, %rd28;
	ld.global.f32 	%f30, [%rd34];
	mul.f32 	%f31, %f48, %f30;
	fma.rn.f32 	%f32, %f28, %f29, %f31;
	st.global.f32 	[%rd32], %f32;
	cvta.to.global.u64 	%rd35, %rd53;
	add.s64 	%rd36, %rd35, %rd28;
	ld.global.f32 	%f33, [%rd36];
	div.rn.f32 	%f34, %f48, %f33;
	add.f32 	%f48, %f32, %f34;
$L__BB1_3:
	setp.gt.u32 	%p11, %r15, 31;
	add.s32 	%r25, %r7, -32;
	setp.le.s32 	%p12, %r15, %r25;
	and.pred  	%p13, %p11, %p12;
	@%p13 bra 	$L__BB1_5;
	cvta.to.global.u64 	%rd37, %rd12;
	mul.wide.u32 	%rd38, %r15, 4;
	add.s64 	%rd39, %rd37, %rd38;
	ld.global.f32 	%f35, [%rd39];
	cvta.to.global.u64 	%rd40, %rd5;
	add.s64 	%rd42, %rd40, %rd16;
	ld.global.f32 	%f36, [%rd42];
	cvta.to.global.u64 	%rd43, %rd11;
	add.s64 	%rd44, %rd43, %rd38;
	ld.global.f32 	%f37, [%rd44];
	mul.f32 	%f38, %f49, %f37;
	fma.rn.f32 	%f39, %f35, %f36, %f38;
	st.global.f32 	[%rd42], %f39;
	cvta.to.global.u64 	%rd45, %rd10;
	add.s64 	%rd46, %rd45, %rd38;
	ld.global.f32 	%f40, [%rd46];
	div.rn.f32 	%f41, %f49, %f40;
	add.f32 	%f49, %f39, %f41;
$L__BB1_5:
	ld.param.u64 	%rd50, [_Z19update_velocity_gl2PfS_S_S_S_S_S_S_S_S_S_S_iiff_param_0];
	cvta.to.global.u64 	%rd47, %rd50;
	add.s64 	%rd49, %rd47, %rd16;
	ld.global.f32 	%f42, [%rd49];
	add.f32 	%f43, %f48, %f49;
	mul.f32 	%f44, %f43, %f1;
	mul.f32 	%f45, %f8, %f44;
	div.rn.f32 	%f46, %f45, %f9;
	add.f32 	%f47, %f42, %f46;
	st.global.f32 	[%rd49], %f47;
$L__BB1_6:
	ret;

}


// ===== COMPILED SASS (sm_100) =====

	.target	sm_100

	.elftype	@"ET_EXEC"


//--------------------- .note.nv.tkinfo           --------------------------
	.section	.note.nv.tkinfo,"",@"SHT_NOTE"
	.sectionflags	@"SHF_NOTE_NV_TKINFO"
	.tkinfo
        /*0018*/ 	.word	0x00000002
        /*0030*/ 	.string	""
        /*0030*/ 	.string	"ptxas"
        /*0030*/ 	.string	"Cuda compilation tools, release 13.0, V13.0.88"
        /*0030*/ 	.string	"Build cuda_13.0.r13.0/compiler.36424714_0"
        /*0030*/ 	.string	"-arch sm_100 -m 64 "



//--------------------- .note.nv.cuinfo           --------------------------
	.section	.note.nv.cuinfo,"",@"SHT_NOTE"
	.sectionflags	@"SHF_NOTE_NV_CUINFO"
        /*0018*/ 	.short	0x0002
        /*001a*/ 	.short	0x0064
        /*001c*/ 	.short	0x0082
	.zero		2


//--------------------- .nv.info                  --------------------------
	.section	.nv.info,"",@"SHT_CUDA_INFO"
	.align	4


	//----- nvinfo : EIATTR_REGCOUNT
	.align		4
        /*0000*/ 	.byte	0x04, 0x2f
        /*0002*/ 	.short	(.L_1 - .L_0)
	.align		4
.L_0:
        /*0004*/ 	.word	index@(_Z19update_velocity_gl1PfS_S_S_S_S_S_S_S_S_S_S_iiff)
        /*0008*/ 	.word	0x0000001c


	//----- nvinfo : EIATTR_FRAME_SIZE
	.align		4
.L_1:
        /*000c*/ 	.byte	0x04, 0x11
        /*000e*/ 	.short	(.L_3 - .L_2)
	.align		4
.L_2:
        /*0010*/ 	.word	index@($__internal_3_$__cuda_sm3x_div_rn_noftz_f32_slowpath)
        /*0014*/ 	.word	0x00000000


	//----- nvinfo : EIATTR_FRAME_SIZE
	.align		4
.L_3:
        /*0018*/ 	.byte	0x04, 0x11
        /*001a*/ 	.short	(.L_5 - .L_4)
	.align		4
.L_4:
        /*001c*/ 	.word	index@($__internal_2_$__cuda_sm20_dblrcp_rn_slowpath_v3)
        /*0020*/ 	.word	0x00000000


	//----- nvinfo : EIATTR_FRAME_SIZE
	.align		4
.L_5:
        /*0024*/ 	.byte	0x04, 0x11
        /*0026*/ 	.short	(.L_7 - .L_6)
	.align		4
.L_6:
        /*0028*/ 	.word	index@(_Z19update_velocity_gl1PfS_S_S_S_S_S_S_S_S_S_S_iiff)
        /*002c*/ 	.word	0x00000000


	//----- nvinfo : EIATTR_REGCOUNT
	.align		4
.L_7:
        /*0030*/ 	.byte	0x04, 0x2f
        /*0032*/ 	.short	(.L_9 - .L_8)
	.align		4
.L_8:
        /*0034*/ 	.word	index@(_Z19update_velocity_gl2PfS_S_S_S_S_S_S_S_S_S_S_iiff)
        /*0038*/ 	.word	0x0000001c


	//----- nvinfo : EIATTR_FRAME_SIZE
	.align		4
.L_9:
        /*003c*/ 	.byte	0x04, 0x11
        /*003e*/ 	.short	(.L_11 - .L_10)
	.align		4
.L_10:
        /*0040*/ 	.word	index@($__internal_1_$__cuda_sm3x_div_rn_noftz_f32_slowpath)
        /*0044*/ 	.word	0x00000000


	//----- nvinfo : EIATTR_FRAME_SIZE
	.align		4
.L_11:
        /*0048*/ 	.byte	0x04, 0x11
        /*004a*/ 	.short	(.L_13 - .L_12)
	.align		4
.L_12:
        /*004c*/ 	.word	index@($__internal_0_$__cuda_sm20_dblrcp_rn_slowpath_v3)
        /*0050*/ 	.word	0x00000000


	//----- nvinfo : EIATTR_FRAME_SIZE
	.align		4
.L_13:
        /*0054*/ 	.byte	0x04, 0x11
        /*0056*/ 	.short	(.L_15 - .L_14)
	.align		4
.L_14:
        /*0058*/ 	.word	index@(_Z19update_velocity_gl2PfS_S_S_S_S_S_S_S_S_S_S_iiff)
        /*005c*/ 	.word	0x00000000


	//----- nvinfo : EIATTR_MIN_STACK_SIZE
	.align		4
.L_15:
        /*0060*/ 	.byte	0x04, 0x12
        /*0062*/ 	.short	(.L_17 - .L_16)
	.align		4
.L_16:
        /*0064*/ 	.word	index@(_Z19update_velocity_gl2PfS_S_S_S_S_S_S_S_S_S_S_iiff)
        /*0068*/ 	.word	0x00000000


	//----- nvinfo : EIATTR_MIN_STACK_SIZE
	.align		4
.L_17:
        /*006c*/ 	.byte	0x04, 0x12
        /*006e*/ 	.short	(.L_19 - .L_18)
	.align		4
.L_18:
        /*0070*/ 	.word	index@(_Z19update_velocity_gl1PfS_S_S_S_S_S_S_S_S_S_S_iiff)
        /*0074*/ 	.word	0x00000000
.L_19:


//--------------------- .nv.compat                --------------------------
	.section	.nv.compat,"",@"SHT_CUDA_COMPAT_INFO"
	.align	4
        /*0000*/ 	.byte	0x02, 0x09, 0x00, 0x00, 0x02, 0x02, 0x01, 0x00, 0x02, 0x05, 0x05, 0x00, 0x03, 0x07, 0x01, 0x01
        /*0010*/ 	.byte	0x02, 0x03, 0x00, 0x00, 0x02, 0x06, 0x01, 0x00, 0x04, 0x0b, 0x08, 0x00, 0x01, 0x00, 0x00, 0x00
        /*0020*/ 	.byte	0x00, 0x00, 0x00, 0x00


//--------------------- .nv.info._Z19update_velocity_gl2PfS_S_S_S_S_S_S_S_S_S_S_iiff --------------------------
	.section	.nv.info._Z19update_velocity_gl2PfS_S_S_S_S_S_S_S_S_S_S_iiff,"",@"SHT_CUDA_INFO"
	.sectionflags	@""
	.align	4


	//----- nvinfo : EIATTR_CUDA_API_VERSION
	.align		4
        /*0000*/ 	.byte	0x04, 0x37
        /*0002*/ 	.short	(.L_21 - .L_20)
.L_20:
        /*0004*/ 	.word	0x00000082


	//----- nvinfo : EIATTR_KPARAM_INFO
	.align		4
.L_21:
        /*0008*/ 	.byte	0x04, 0x17
        /*000a*/ 	.short	(.L_23 - .L_22)
.L_22:
        /*000c*/ 	.word	0x00000000
        /*0010*/ 	.short	0x000f
        /*0012*/ 	.short	0x006c
        /*0014*/ 	.byte	0x00, 0xf0, 0x11, 0x00


	//----- nvinfo : EIATTR_KPARAM_INFO
	.align		4
.L_23:
        /*0018*/ 	.byte	0x04, 0x17
        /*001a*/ 	.short	(.L_25 - .L_24)
.L_24:
        /*001c*/ 	.word	0x00000000
        /*0020*/ 	.short	0x000e
        /*0022*/ 	.short	0x0068
        /*0024*/ 	.byte	0x00, 0xf0, 0x11, 0x00


	//----- nvinfo : EIATTR_KPARAM_INFO
	.align		4
.L_25:
        /*0028*/ 	.byte	0x04, 0x17
        /*002a*/ 	.short	(.L_27 - .L_26)
.L_26:
        /*002c*/ 	.word	0x00000000
        /*0030*/ 	.short	0x000d
        /*0032*/ 	.short	0x0064
        /*0034*/ 	.byte	0x00, 0xf0, 0x11, 0x00


	//----- nvinfo : EIATTR_KPARAM_INFO
	.align		4
.L_27:
        /*0038*/ 	.byte	0x04, 0x17
        /*003a*/ 	.short	(.L_29 - .L_28)
.L_28:
        /*003c*/ 	.word	0x00000000
        /*0040*/ 	.short	0x000c
        /*0042*/ 	.short	0x0060
        /*0044*/ 	.byte	0x00, 0xf0, 0x11, 0x00


	//----- nvinfo : EIATTR_KPARAM_INFO
	.align		4
.L_29:
        /*0048*/ 	.byte	0x04, 0x17
        /*004a*/ 	.short	(.L_31 - .L_30)
.L_30:
        /*004c*/ 	.word	0x00000000
        /*0050*/ 	.short	0x000b
        /*0052*/ 	.short	0x0058
        /*0054*/ 	.byte	0x00, 0xf5, 0x21, 0x00


	//----- nvinfo : EIATTR_KPARAM_INFO
	.align		4
.L_31:
        /*0058*/ 	.byte	0x04, 0x17
        /*005a*/ 	.short	(.L_33 - .L_32)
.L_32:
        /*005c*/ 	.word	0x00000000
        /*0060*/ 	.short	0x000a
        /*0062*/ 	.short	0x0050
        /*0064*/ 	.byte	0x00, 0xf5, 0x21, 0x00


	//----- nvinfo : EIATTR_KPARAM_INFO
	.align		4
.L_33:
        /*0068*/ 	.byte	0x04, 0x17
        /*006a*/ 	.short	(.L_35 - .L_34)
.L_34:
        /*006c*/ 	.word	0x00000000
        /*0070*/ 	.short	0x0009
        /*0072*/ 	.short	0x0048
        /*0074*/ 	.byte	0x00, 0xf5, 0x21, 0x00


	//----- nvinfo : EIATTR_KPARAM_INFO
	.align		4
.L_35:
        /*0078*/ 	.byte	0x04, 0x17
        /*007a*/ 	.short	(.L_37 - .L_36)
.L_36:
        /*007c*/ 	.word	0x00000000
        /*0080*/ 	.short	0x0008
        /*0082*/ 	.short	0x0040
        /*0084*/ 	.byte	0x00, 0xf5, 0x21, 0x00


	//----- nvinfo : EIATTR_KPARAM_INFO
	.align		4
.L_37:
        /*0088*/ 	.byte	0x04, 0x17
        /*008a*/ 	.short	(.L_39 - .L_38)
.L_38:
        /*008c*/ 	.word	0x00000000
        /*0090*/ 	.short	0x0007
        /*0092*/ 	.short	0x0038
        /*0094*/ 	.byte	0x00, 0xf5, 0x21, 0x00


	//----- nvinfo : EIATTR_KPARAM_INFO
	.align		4
.L_39:
        /*0098*/ 	.byte	0x04, 0x17
        /*009a*/ 	.short	(.L_41 - .L_40)
.L_40:
        /*009c*/ 	.word	0x00000000
        /*00a0*/ 	.short	0x0006
        /*00a2*/ 	.short	0x0030
        /*00a4*/ 	.byte	0x00, 0xf5, 0x21, 0x00


	//----- nvinfo : EIATTR_KPARAM_INFO
	.align		4
.L_41:
        /*00a8*/ 	.byte	0x04, 0x17
        /*00aa*/ 	.short	(.L_43 - .L_42)
.L_42:
        /*00ac*/ 	.word	0x00000000
        /*00b0*/ 	.short	0x0005
        /*00b2*/ 	.short	0x0028
        /*00b4*/ 	.byte	0x00, 0xf5, 0x21, 0x00


	//----- nvinfo : EIATTR_KPARAM_INFO
	.align		4
.L_43:
        /*00b8*/ 	.byte	0x04, 0x17
        /*00ba*/ 	.short	(.L_45 - .L_44)
.L_44:
        /*00bc*/ 	.word	0x00000000
        /*00c0*/ 	.short	0x0004
        /*00c2*/ 	.short	0x0020
        /*00c4*/ 	.byte	0x00, 0xf5, 0x21, 0x00


	//----- nvinfo : EIATTR_KPARAM_INFO
	.align		4
.L_45:
        /*00c8*/ 	.byte	0x04, 0x17
        /*00ca*/ 	.short	(.L_47 - .L_46)
.L_46:
        /*00cc*/ 	.word	0x00000000
        /*00d0*/ 	.short	0x0003
        /*00d2*/ 	.short	0x0018
        /*00d4*/ 	.byte	0x00, 0xf5, 0x21, 0x00


	//----- nvinfo : EIATTR_KPARAM_INFO
	.align		4
.L_47:
        /*00d8*/ 	.byte	0x04, 0x17
        /*00da*/ 	.short	(.L_49 - .L_48)
.L_48:
        /*00dc*/ 	.word	0x00000000
        /*00e0*/ 	.short	0x0002
        /*00e2*/ 	.short	0x0010
        /*00e4*/ 	.byte	0x00, 0xf5, 0x21, 0x00


	//----- nvinfo : EIATTR_KPARAM_INFO
	.align		4
.L_49:
        /*00e8*/ 	.byte	0x04, 0x17
        /*00ea*/ 	.short	(.L_51 - .L_50)
.L_50:
        /*00ec*/ 	.word	0x00000000
        /*00f0*/ 	.short	0x0001
        /*00f2*/ 	.short	0x0008
        /*00f4*/ 	.byte	0x00, 0xf5, 0x21, 0x00


	//----- nvinfo : EIATTR_KPARAM_INFO
	.align		4
.L_51:
        /*00f8*/ 	.byte	0x04, 0x17
        /*00fa*/ 	.short	(.L_53 - .L_52)
.L_52:
        /*00fc*/ 	.word	0x00000000
        /*0100*/ 	.short	0x0000
        /*0102*/ 	.short	0x0000
        /*0104*/ 	.byte	0x00, 0xf5, 0x21, 0x00


	//----- nvinfo : EIATTR_SPARSE_MMA_MASK
	.align		4
.L_53:
        /*0108*/ 	.byte	0x03, 0x50
        /*010a*/ 	.short	0x0000


	//----- nvinfo : EIATTR_MAXREG_COUNT
	.align		4
        /*010c*/ 	.byte	0x03, 0x1b
        /*010e*/ 	.short	0x00ff


	//----- nvinfo : EIATTR_MERCURY_ISA_VERSION
	.align		4
        /*0110*/ 	.byte	0x03, 0x5f
        /*0112*/ 	.short	0x0101


	//----- nvinfo : EIATTR_VRC_CTA_INIT_COUNT
	.align		4
        /*0114*/ 	.byte	0x02, 0x4a
	.zero		1
	.zero		1


	//----- nvinfo : EIATTR_EXIT_INSTR_OFFSETS
	.align		4
        /*0118*/ 	.byte	0x04, 0x1c
        /*011a*/ 	.short	(.L_55 - .L_54)


	//   ....[0]....
.L_54:
        /*011c*/ 	.word	0x00000100


	//   ....[1]....
        /*0120*/ 	.word	0x00000bc0


	//----- nvinfo : EIATTR_CRS_STACK_SIZE
	.align		4
.L_55:
        /*0124*/ 	.byte	0x04, 0x1e
        /*0126*/ 	.short	(.L_57 - .L_56)
.L_56:
        /*0128*/ 	.word	0x00000000


	//----- nvinfo : EIATTR_CBANK_PARAM_SIZE
	.align		4
.L_57:
        /*012c*/ 	.byte	0x03, 0x19
        /*012e*/ 	.short	0x0070


	//----- nvinfo : EIATTR_PARAM_CBANK
	.align		4
        /*0130*/ 	.byte	0x04, 0x0a
        /*0132*/ 	.short	(.L_59 - .L_58)
	.align		4
.L_58:
        /*0134*/ 	.word	index@(.nv.constant0._Z19update_velocity_gl2PfS_S_S_S_S_S_S_S_S_S_S_iiff)
        /*0138*/ 	.short	0x0380
        /*013a*/ 	.short	0x0070


	//----- nvinfo : EIATTR_SW_WAR
	.align		4
.L_59:
        /*013c*/ 	.byte	0x04, 0x36
        /*013e*/ 	.short	(.L_61 - .L_60)
.L_60:
        /*0140*/ 	.word	0x00000008
.L_61:


//--------------------- .nv.info._Z19update_velocity_gl1PfS_S_S_S_S_S_S_S_S_S_S_iiff --------------------------
	.section	.nv.info._Z19update_velocity_gl1PfS_S_S_S_S_S_S_S_S_S_S_iiff,"",@"SHT_CUDA_INFO"
	.sectionflags	@""
	.align	4


	//----- nvinfo : EIATTR_CUDA_API_VERSION
	.align		4
        /*0000*/ 	.byte	0x04, 0x37
        /*0002*/ 	.short	(.L_63 - .L_62)
.L_62:
        /*0004*/ 	.word	0x00000082


	//----- nvinfo : EIATTR_KPARAM_INFO
	.align		4
.L_63:
        /*0008*/ 	.byte	0x04, 0x17
        /*000a*/ 	.short	(.L_65 - .L_64)
.L_64:
        /*000c*/ 	.word	0x00000000
        /*0010*/ 	.short	0x000f
        /*0012*/ 	.short	0x006c
        /*0014*/ 	.byte	0x00, 0xf0, 0x11, 0x00


	//----- nvinfo : EIATTR_KPARAM_INFO
	.align		4
.L_65:
        /*0018*/ 	.byte	0x04, 0x17
        /*001a*/ 	.short	(.L_67 - .L_66)
.L_66:
        /*001c*/ 	.word	0x00000000
        /*0020*/ 	.short	0x000e
        /*0022*/ 	.short	0x0068
        /*0024*/ 	.byte	0x00, 0xf0, 0x11, 0x00


	//----- nvinfo : EIATTR_KPARAM_INFO
	.align		4
.L_67:
        /*0028*/ 	.byte	0x04, 0x17
        /*002a*/ 	.short	(.L_69 - .L_68)
.L_68:
        /*002c*/ 	.word	0x00000000
        /*0030*/ 	.short	0x000d
        /*0032*/ 	.short	0x0064
        /*0034*/ 	.byte	0x00, 0xf0, 0x11, 0x00


	//----- nvinfo : EIATTR_KPARAM_INFO
	.align		4
.L_69:
        /*0038*/ 	.byte	0x04, 0x17
        /*003a*/ 	.short	(.L_71 - .L_70)
.L_70:
        /*003c*/ 	.word	0x00000000
        /*0040*/ 	.short	0x000c
        /*0042*/ 	.short	0x0060
        /*0044*/ 	.byte	0x00, 0xf0, 0x11, 0x00


	//----- nvinfo : EIATTR_KPARAM_INFO
	.align		4
.L_71:
        /*0048*/ 	.byte	0x04, 0x17
        /*004a*/ 	.short	(.L_73 - .L_72)
.L_72:
        /*004c*/ 	.word	0x00000000
        /*0050*/ 	.short	0x000b
        /*0052*/ 	.short	0x0058
        /*0054*/ 	.byte	0x00, 0xf5, 0x21, 0x00


	//----- nvinfo : EIATTR_KPARAM_INFO
	.align		4
.L_73:
        /*0058*/ 	.byte	0x04, 0x17
        /*005a*/ 	.short	(.L_75 - .L_74)
.L_74:
        /*005c*/ 	.word	0x00000000
        /*0060*/ 	.short	0x000a
        /*0062*/ 	.short	0x0050
        /*0064*/ 	.byte	0x00, 0xf5, 0x21, 0x00


	//----- nvinfo : EIATTR_KPARAM_INFO
	.align		4
.L_75:
        /*0068*/ 	.byte	0x04, 0x17
        /*006a*/ 	.short	(.L_77 - .L_76)
.L_76:
        /*006c*/ 	.word	0x00000000
        /*0070*/ 	.short	0x0009
        /*0072*/ 	.short	0x0048
        /*0074*/ 	.byte	0x00, 0xf5, 0x21, 0x00


	//----- nvinfo : EIATTR_KPARAM_INFO
	.align		4
.L_77:
        /*0078*/ 	.byte	0x04, 0x17
        /*007a*/ 	.short	(.L_79 - .L_78)
.L_78:
        /*007c*/ 	.word	0x00000000
        /*0080*/ 	.short	0x0008
        /*0082*/ 	.short	0x0040
        /*0084*/ 	.byte	0x00, 0xf5, 0x21, 0x00


	//----- nvinfo : EIATTR_KPARAM_INFO
	.align		4
.L_79:
        /*0088*/ 	.byte	0x04, 0x17
        /*008a*/ 	.short	(.L_81 - .L_80)
.L_80:
        /*008c*/ 	.word	0x00000000
        /*0090*/ 	.short	0x0007
        /*0092*/ 	.short	0x0038
        /*0094*/ 	.byte	0x00, 0xf5, 0x21, 0x00


	//----- nvinfo : EIATTR_KPARAM_INFO
	.align		4
.L_81:
        /*0098*/ 	.byte	0x04, 0x17
        /*009a*/ 	.short	(.L_83 - .L_82)
.L_82:
        /*009c*/ 	.word	0x00000000
        /*00a0*/ 	.short	0x0006
        /*00a2*/ 	.short	0x0030
        /*00a4*/ 	.byte	0x00, 0xf5, 0x21, 0x00


	//----- nvinfo : EIATTR_KPARAM_INFO
	.align		4
.L_83:
        /*00a8*/ 	.byte	0x04, 0x17
        /*00aa*/ 	.short	(.L_85 - .L_84)
.L_84:
        /*00ac*/ 	.word	0x00000000
        /*00b0*/ 	.short	0x0005
        /*00b2*/ 	.short	0x0028
        /*00b4*/ 	.byte	0x00, 0xf5, 0x21, 0x00


	//----- nvinfo : EIATTR_KPARAM_INFO
	.align		4
.L_85:
        /*00b8*/ 	.byte	0x04, 0x17
        /*00ba*/ 	.short	(.L_87 - .L_86)
.L_86:
        /*00bc*/ 	.word	0x00000000
        /*00c0*/ 	.short	0x0004
        /*00c2*/ 	.short	0x0020
        /*00c4*/ 	.byte	0x00, 0xf5, 0x21, 0x00


	//----- nvinfo : EIATTR_KPARAM_INFO
	.align		4
.L_87:
        /*00c8*/ 	.byte	0x04, 0x17
        /*00ca*/ 	.short	(.L_89 - .L_88)
.L_88:
        /*00cc*/ 	.word	0x00000000
        /*00d0*/ 	.short	0x0003
        /*00d2*/ 	.short	0x0018
        /*00d4*/ 	.byte	0x00, 0xf5, 0x21, 0x00


	//----- nvinfo : EIATTR_KPARAM_INFO
	.align		4
.L_89:
        /*00d8*/ 	.byte	0x04, 0x17
        /*00da*/ 	.short	(.L_91 - .L_90)
.L_90:
        /*00dc*/ 	.word	0x00000000
        /*00e0*/ 	.short	0x0002
        /*00e2*/ 	.short	0x0010
        /*00e4*/ 	.byte	0x00, 0xf5, 0x21, 0x00


	//----- nvinfo : EIATTR_KPARAM_INFO
	.align		4
.L_91:
        /*00e8*/ 	.byte	0x04, 0x17
        /*00ea*/ 	.short	(.L_93 - .L_92)
.L_92:
        /*00ec*/ 	.word	0x00000000
        /*00f0*/ 	.short	0x0001
        /*00f2*/ 	.short	0x0008
        /*00f4*/ 	.byte	0x00, 0xf5, 0x21, 0x00


	//----- nvinfo : EIATTR_KPARAM_INFO
	.align		4
.L_93:
        /*00f8*/ 	.byte	0x04, 0x17
        /*00fa*/ 	.short	(.L_95 - .L_94)
.L_94:
        /*00fc*/ 	.word	0x00000000
        /*0100*/ 	.short	0x0000
        /*0102*/ 	.short	0x0000
        /*0104*/ 	.byte	0x00, 0xf5, 0x21, 0x00


	//----- nvinfo : EIATTR_SPARSE_MMA_MASK
	.align		4
.L_95:
        /*0108*/ 	.byte	0x03, 0x50
        /*010a*/ 	.short	0x0000


	//----- nvinfo : EIATTR_MAXREG_COUNT
	.align		4
        /*010c*/ 	.byte	0x03, 0x1b
        /*010e*/ 	.short	0x00ff


	//----- nvinfo : EIATTR_MERCURY_ISA_VERSION
	.align		4
        /*0110*/ 	.byte	0x03, 0x5f
        /*0112*/ 	.short	0x0101


	//----- nvinfo : EIATTR_VRC_CTA_INIT_COUNT
	.align		4
        /*0114*/ 	.byte	0x02, 0x4a
	.zero		1
	.zero		1


	//----- nvinfo : EIATTR_EXIT_INSTR_OFFSETS
	.align		4
        /*0118*/ 	.byte	0x04, 0x1c
        /*011a*/ 	.short	(.L_97 - .L_96)


	//   ....[0]....
.L_96:
        /*011c*/ 	.word	0x00000100


	//   ....[1]....
        /*0120*/ 	.word	0x00000cb0


	//----- nvinfo : EIATTR_CRS_STACK_SIZE
	.align		4
.L_97:
        /*0124*/ 	.byte	0x04, 0x1e
        /*0126*/ 	.short	(.L_99 - .L_98)
.L_98:
        /*0128*/ 	.word	0x00000000


	//----- nvinfo : EIATTR_CBANK_PARAM_SIZE
	.align		4
.L_99:
        /*012c*/ 	.byte	0x03, 0x19
        /*012e*/ 	.short	0x0070


	//----- nvinfo : EIATTR_PARAM_CBANK
	.align		4
        /*0130*/ 	.byte	0x04, 0x0a
        /*0132*/ 	.short	(.L_101 - .L_100)
	.align		4
.L_100:
        /*0134*/ 	.word	index@(.nv.constant0._Z19update_velocity_gl1PfS_S_S_S_S_S_S_S_S_S_S_iiff)
        /*0138*/ 	.short	0x0380
        /*013a*/ 	.short	0x0070


	//----- nvinfo : EIATTR_SW_WAR
	.align		4
.L_101:
        /*013c*/ 	.byte	0x04, 0x36
        /*013e*/ 	.short	(.L_103 - .L_102)
.L_102:
        /*0140*/ 	.word	0x00000008
.L_103:


//--------------------- .nv.callgraph             --------------------------
	.section	.nv.callgraph,"",@"SHT_CUDA_CALLGRAPH"
	.align	4
	.sectionentsize	8
	.align		4
        /*0000*/ 	.word	0x00000000
	.align		4
        /*0004*/ 	.word	0xffffffff
	.align		4
        /*0008*/ 	.word	0x00000000
	.align		4
        /*000c*/ 	.word	0xfffffffe
	.align		4
        /*0010*/ 	.word	0x00000000
	.align		4
        /*0014*/ 	.word	0xfffffffd
	.align		4
        /*0018*/ 	.word	0x00000000
	.align		4
        /*001c*/ 	.word	0xfffffffc


//--------------------- .text._Z19update_velocity_gl2PfS_S_S_S_S_S_S_S_S_S_S_iiff --------------------------
	.section	.text._Z19update_velocity_gl2PfS_S_S_S_S_S_S_S_S_S_S_iiff,"ax",@progbits
	.align	128
        .global         _Z19update_velocity_gl2PfS_S_S_S_S_S_S_S_S_S_S_iiff
        .type           _Z19update_velocity_gl2PfS_S_S_S_S_S_S_S_S_S_S_iiff,@function
        .size           _Z19update_velocity_gl2PfS_S_S_S_S_S_S_S_S_S_S_iiff,(.L_x_61 - _Z19update_velocity_gl2PfS_S_S_S_S_S_S_S_S_S_S_iiff)
        .other          _Z19update_velocity_gl2PfS_S_S_S_S_S_S_S_S_S_S_iiff,@"STO_CUDA_ENTRY STV_DEFAULT"
_Z19update_velocity_gl2PfS_S_S_S_S_S_S_S_S_S_S_iiff:
.text._Z19update_velocity_gl2PfS_S_S_S_S_S_S_S_S_S_S_iiff:
[----:B------:R-:W-:Y:S01]  /*0000*/  LDC R1, c[0x0][0x37c] ;  /* 0x0000df00ff017b82 */ /* 0x000fe20000000800 */
[----:B------:R-:W0:Y:S07]  /*0010*/  S2R R0, SR_TID.X ;  /* 0x0000000000007919 */ /* 0x000e2e0000002100 */
[----:B------:R-:W0:Y:S01]  /*0020*/  S2UR UR5, SR_CTAID.X ;  /* 0x00000000000579c3 */ /* 0x000e220000002500 */
[----:B------:R-:W1:Y:S01]  /*0030*/  LDCU.64 UR8, c[0x0][0x3e0] ;  /* 0x00007c00ff0877ac */ /* 0x000e620008000a00 */
[----:B------:R-:W2:Y:S06]  /*0040*/  S2R R3, SR_TID.Y ;  /* 0x0000000000037919 */ /* 0x000eac0000002200 */
[----:B------:R-:W0:Y:S08]  /*0050*/  LDC R5, c[0x0][0x360] ;  /* 0x0000d800ff057b82 */ /* 0x000e300000000800 */
[----:B------:R-:W2:Y:S01]  /*0060*/  S2UR UR6, SR_CTAID.Y ;  /* 0x00000000000679c3 */ /* 0x000ea20000002600 */
[----:B-1----:R-:W-:-:S07]  /*0070*/  UIADD3 UR4, UPT, UPT, UR8, -0x3, URZ ;  /* 0xfffffffd08047890 */ /* 0x002fce000fffe0ff */
[----:B------:R-:W2:Y:S01]  /*0080*/  LDC R4, c[0x0][0x364] ;  /* 0x0000d900ff047b82 */ /* 0x000ea20000000800 */
[----:B0-----:R-:W-:-:S05]  /*0090*/  IMAD R5, R5, UR5, R0 ;  /* 0x0000000505057c24 */ /* 0x001fca000f8e0200 */
[----:B------:R-:W-:Y:S01]  /*00a0*/  ISETP.GT.AND P0, PT, R5, UR4, PT ;  /* 0x0000000405007c0c */ /* 0x000fe2000bf04270 */
[----:B------:R-:W-:-:S03]  /*00b0*/  UIADD3 UR4, UPT, UPT, UR9, -0x3, URZ ;  /* 0xfffffffd09047890 */ /* 0x000fc6000fffe0ff */
[----:B------:R-:W-:Y:S01]  /*00c0*/  ISETP.LT.OR P0, PT, R5, 0x1, P0 ;  /* 0x000000010500780c */ /* 0x000fe20000701670 */
[----:B--2---:R-:W-:-:S05]  /*00d0*/  IMAD R4, R4, UR6, R3 ;  /* 0x0000000604047c24 */ /* 0x004fca000f8e0203 */
[----:B------:R-:W-:-:S04]  /*00e0*/  ISETP.EQ.OR P0, PT, R4, RZ, P0 ;  /* 0x000000ff0400720c */ /* 0x000fc80000702670 */
[----:B------:R-:W-:-:S13]  /*00f0*/  ISETP.GT.OR P0, PT, R4, UR4, P0 ;  /* 0x0000000404007c0c */ /* 0x000fda0008704670 */
[----:B------:R-:W-:Y:S05]  /*0100*/  @P0 EXIT ;  /* 0x000000000000094d */ /* 0x000fea0003800000 */
[----:B------:R-:W0:Y:S01]  /*0110*/  LDC.64 R8, c[0x0][0x3a8] ;  /* 0x0000ea00ff087b82 */ /* 0x000e220000000a00 */
[----:B------:R-:W1:Y:S01]  /*0120*/  LDCU.64 UR6, c[0x0][0x358] ;  /* 0x00006b00ff0677ac */ /* 0x000e620008000a00 */
[----:B------:R-:W-:-:S04]  /*0130*/  IMAD R0, R4, UR8, RZ ;  /* 0x0000000804007c24 */ /* 0x000fc8000f8e02ff */
[----:B------:R-:W-:-:S04]  /*0140*/  IMAD.IADD R6, R5, 0x1, R0 ;  /* 0x0000000105067824 */ /* 0x000fc800078e0200 */
[----:B0-----:R-:W-:-:S05]  /*0150*/  IMAD.WIDE R8, R6, 0x4, R8 ;  /* 0x0000000406087825 */ /* 0x001fca00078e0208 */
[----:B-1----:R-:W2:Y:S01]  /*0160*/  LDG.E R10, desc[UR6][R8.64] ;  /* 0x00000006080a7981 */ /* 0x002ea2000c1e1900 */
[----:B------:R-:W-:Y:S01]  /*0170*/  BSSY.RECONVERGENT B0, `(.L_x_0) ;  /* 0x0000011000007945 */ /* 0x000fe20003800200 */
[----:B--2---:R-:W0:Y:S08]  /*0180*/  F2F.F64.F32 R10, R10 ;  /* 0x0000000a000a7310 */ /* 0x004e300000201800 */
[----:B0-----:R-:W0:Y:S01]  /*0190*/  MUFU.RCP64H R3, R11 ;  /* 0x0000000b00037308 */ /* 0x001e220000001800 */
[----:B------:R-:W-:-:S04]  /*01a0*/  IADD3 R2, PT, PT, R11, 0x300402, RZ ;  /* 0x003004020b027810 */ /* 0x000fc80007ffe0ff */
[----:B------:R-:W-:Y:S02]  /*01b0*/  FSETP.GEU.AND P0, PT, |R2|, 5.8789094863358348022e-39, PT ;  /* 0x004004020200780b */ /* 0x000fe40003f0e200 */
[----:B0-----:R-:W-:-:S08]  /*01c0*/  DFMA R12, -R10, R2, 1 ;  /* 0x3ff000000a0c742b */ /* 0x001fd00000000102 */
[----:B------:R-:W-:-:S08]  /*01d0*/  DFMA R12, R12, R12, R12 ;  /* 0x0000000c0c0c722b */ /* 0x000fd0000000000c */
[----:B------:R-:W-:-:S08]  /*01e0*/  DFMA R12, R2, R12, R2 ;  /* 0x0000000c020c722b */ /* 0x000fd00000000002 */
[----:B------:R-:W-:-:S08]  /*01f0*/  DFMA R14, -R10, R12, 1 ;  /* 0x3ff000000a0e742b */ /* 0x000fd0000000010c */
[----:B------:R-:W-:Y:S01]  /*0200*/  DFMA R2, R12, R14, R12 ;  /* 0x0000000e0c02722b */ /* 0x000fe2000000000c */
[----:B------:R-:W-:Y:S10]  /*0210*/  @P0 BRA `(.L_x_1) ;  /* 0x0000000000180947 */ /* 0x000ff40003800000 */
[----:B------:R-:W-:Y:S02]  /*0220*/  LOP3.LUT R2, R11, 0x7fffffff, RZ, 0xc0, !PT ;  /* 0x7fffffff0b027812 */ /* 0x000fe400078ec0ff */
[----:B------:R-:W-:-:S03]  /*0230*/  MOV R12, 0x260 ;  /* 0x00000260000c7802 */ /* 0x000fc60000000f00 */
[----:B------:R-:W-:-:S07]  /*0240*/  VIADD R16, R2, 0xfff00000 ;  /* 0xfff0000002107836 */ /* 0x000fce0000000000 */
[----:B------:R-:W-:Y:S05]  /*0250*/  CALL.REL.NOINC `($__internal_0_$__cuda_sm20_dblrcp_rn_slowpath_v3) ;  /* 0x00000008005c7944 */ /* 0x000fea0003c00000 */
[----:B------:R-:W-:Y:S01]  /*0260*/  MOV R2, R14 ;  /* 0x0000000e00027202 */ /* 0x000fe20000000f00 */
[----:B------:R-:W-:-:S07]  /*0270*/  IMAD.MOV.U32 R3, RZ, RZ, R15 ;  /* 0x000000ffff037224 */ /* 0x000fce00078e000f */
.L_x_1:
[----:B------:R-:W-:Y:S05]  /*0280*/  BSYNC.RECONVERGENT B0 ;  /* 0x0000000000007941 */ /* 0x000fea0003800200 */
.L_x_0:
[----:B------:R-:W0:Y:S02]  /*0290*/  LDC R7, c[0x0][0x3e0] ;  /* 0x0000f800ff077b82 */ /* 0x000e240000000800 */
[----:B0-----:R-:W-:-:S05]  /*02a0*/  IMAD.WIDE R12, R7, 0x4, R8 ;  /* 0x00000004070c7825 */ /* 0x001fca00078e0208 */
[----:B------:R-:W2:Y:S01]  /*02b0*/  LDG.E R10, desc[UR6][R12.64] ;  /* 0x000000060c0a7981 */ /* 0x000ea2000c1e1900 */
[----:B------:R-:W-:Y:S01]  /*02c0*/  BSSY.RECONVERGENT B0, `(.L_x_2) ;  /* 0x0000012000007945 */ /* 0x000fe20003800200 */
[----:B------:R-:W-:Y:S01]  /*02d0*/  IMAD.IADD R7, R6, 0x1, R7 ;  /* 0x0000000106077824 */ /* 0x000fe200078e0207 */
        /* <DEDUP_REMOVED lines=11> */
[----:B------:R-:W-:Y:S02]  /*0390*/  MOV R12, 0x3c0 ;  /* 0x000003c0000c7802 */ /* 0x000fe40000000f00 */
[----:B------:R-:W-:-:S07]  /*03a0*/  IADD3 R16, PT, PT, R8, -0x100000, RZ ;  /* 0xfff0000008107810 */ /* 0x000fce0007ffe0ff */
[----:B------:R-:W-:Y:S05]  /*03b0*/  CALL.REL.NOINC `($__internal_0_$__cuda_sm20_dblrcp_rn_slowpath_v3) ;  /* 0x0000000800047944 */ /* 0x000fea0003c00000 */
[----:B------:R-:W-:Y:S01]  /*03c0*/  IMAD.MOV.U32 R8, RZ, RZ, R14 ;  /* 0x000000ffff087224 */ /* 0x000fe200078e000e */
[----:B------:R-:W-:-:S07]  /*03d0*/  MOV R9, R15 ;  /* 0x0000000f00097202 */ /* 0x000fce0000000f00 */
.L_x_3:
[----:B------:R-:W-:Y:S05]  /*03e0*/  BSYNC.RECONVERGENT B0 ;  /* 0x0000000000007941 */ /* 0x000fea0003800200 */
.L_x_2:
[----:B------:R-:W0:Y:S08]  /*03f0*/  LDC R11, c[0x0][0x3e0] ;  /* 0x0000f800ff0b7b82 */ /* 0x000e300000000800 */
[----:B------:R-:W1:Y:S08]  /*0400*/  LDC.64 R16, c[0x0][0x388] ;  /* 0x0000e200ff107b82 */ /* 0x000e700000000a00 */
[----:B------:R-:W2:Y:S01]  /*0410*/  LDC.64 R12, c[0x0][0x390] ;  /* 0x0000e400ff0c7b82 */ /* 0x000ea20000000a00 */
[----:B0-----:R-:W-:-:S04]  /*0420*/  IMAD R0, R11, 0x2, R0 ;  /* 0x000000020b007824 */ /* 0x001fc800078e0200 */
[----:B------:R-:W-:Y:S02]  /*0430*/  IMAD R0, R11, -0x3, R0 ;  /* 0xfffffffd0b007824 */ /* 0x000fe400078e0200 */
[----:B-1----:R-:W-:-:S03]  /*0440*/  IMAD.WIDE R18, R7, 0x4, R16 ;  /* 0x0000000407127825 */ /* 0x002fc600078e0210 */
[----:B------:R-:W-:Y:S01]  /*0450*/  IADD3 R7, PT, PT, R5, R0, RZ ;  /* 0x0000000005077210 */ /* 0x000fe20007ffe0ff */
[----:B------:R-:W-:-:S04]  /*0460*/  IMAD.WIDE R20, R6, 0x4, R16 ;  /* 0x0000000406147825 */ /* 0x000fc800078e0210 */
[----:B------:R-:W-:Y:S01]  /*0470*/  IMAD.WIDE R14, R11, 0x4, R18 ;  /* 0x000000040b0e7825 */ /* 0x000fe200078e0212 */
[----:B------:R-:W3:Y:S03]  /*0480*/  LDG.E R0, desc[UR6][R20.64] ;  /* 0x0000000614007981 */ /* 0x000ee6000c1e1900 */
[----:B------:R-:W-:Y:S01]  /*0490*/  IMAD.WIDE R16, R7, 0x4, R16 ;  /* 0x0000000407107825 */ /* 0x000fe200078e0210 */
[----:B------:R-:W3:Y:S03]  /*04a0*/  LDG.E R19, desc[UR6][R18.64] ;  /* 0x0000000612137981 */ /* 0x000ee6000c1e1900 */
[----:B--2---:R-:W-:Y:S01]  /*04b0*/  IMAD.WIDE R12, R6, 0x4, R12 ;  /* 0x00000004060c7825 */ /* 0x004fe200078e020c */
[----:B------:R-:W2:Y:S04]  /*04c0*/  LDG.E R14, desc[UR6][R14.64] ;  /* 0x000000060e0e7981 */ /* 0x000ea8000c1e1900 */
[----:B------:R-:W2:Y:S04]  /*04d0*/  LDG.E R17, desc[UR6][R16.64] ;  /* 0x0000000610117981 */ /* 0x000ea8000c1e1900 */
[----:B------:R-:W4:Y:S04]  /*04e0*/  LDG.E R22, desc[UR6][R12.64+0x8] ;  /* 0x000008060c167981 */ /* 0x000f28000c1e1900 */
[----:B------:R-:W4:Y:S04]  /*04f0*/  LDG.E R25, desc[UR6][R12.64+-0x4] ;  /* 0xfffffc060c197981 */ /* 0x000f28000c1e1900 */
[----:B------:R-:W5:Y:S04]  /*0500*/  LDG.E R10, desc[UR6][R12.64+0x4] ;  /* 0x000004060c0a7981 */ /* 0x000f68000c1e1900 */
[----:B------:R-:W5:Y:S01]  /*0510*/  LDG.E R23, desc[UR6][R12.64] ;  /* 0x000000060c177981 */ /* 0x000f62000c1e1900 */
[----:B------:R-:W-:Y:S01]  /*0520*/  DADD R2, R8, R2 ;  /* 0x0000000008027229 */ /* 0x000fe20000000002 */
[----:B------:R-:W-:-:S07]  /*0530*/  ISETP.GT.U32.AND P1, PT, R5, 0x1f, PT ;  /* 0x0000001f0500780c */ /* 0x000fce0003f24070 */
[----:B------:R-:W-:Y:S01]  /*0540*/  DMUL R8, R2, 0.5 ;  /* 0x3fe0000002087828 */ /* 0x000fe20000000000 */
[----:B------:R-:W-:-:S05]  /*0550*/  VIADD R2, R11, 0xffffffe0 ;  /* 0xffffffe00b027836 */ /* 0x000fca0000000000 */
[----:B------:R-:W-:Y:S01]  /*0560*/  ISETP.GT.AND P0, PT, R5, R2, PT ;  /* 0x000000020500720c */ /* 0x000fe20003f04270 */
[----:B------:R0:W1:Y:S01]  /*0570*/  F2F.F32.F64 R7, R8 ;  /* 0x0000000800077310 */ /* 0x0000620000301000 */
[----:B------:R-:W-:Y:S01]  /*0580*/  BSSY.RECONVERGENT B0, `(.L_x_4) ;  /* 0x0000027000007945 */ /* 0x000fe20003800200 */
[----:B---3--:R-:W-:Y:S01]  /*0590*/  FADD R0, R19, -R0 ;  /* 0x8000000013007221 */ /* 0x008fe20000000000 */
[----:B--2---:R-:W-:-:S04]  /*05a0*/  FADD R14, R14, -R17 ;  /* 0x800000110e0e7221 */ /* 0x004fc80000000000 */
[----:B------:R-:W-:Y:S01]  /*05b0*/  FMUL R11, R14, 0.041666667908430099487 ;  /* 0x3d2aaaab0e0b7820 */ /* 0x000fe20000400000 */
[----:B----4-:R-:W-:-:S04]  /*05c0*/  FADD R22, R22, -R25 ;  /* 0x8000001916167221 */ /* 0x010fc80000000000 */
[----:B------:R-:W-:Y:S01]  /*05d0*/  FMUL R3, R22, 0.041666667908430099487 ;  /* 0x3d2aaaab16037820 */ /* 0x000fe20000400000 */
[----:B-----5:R-:W-:Y:S01]  /*05e0*/  FADD R10, R10, -R23 ;  /* 0x800000170a0a7221 */ /* 0x020fe20000000000 */
[----:B------:R-:W-:-:S03]  /*05f0*/  FFMA R0, R0, 1.125, -R11 ;  /* 0x3f90000000007823 */ /* 0x000fc6000000080b */
[----:B------:R-:W-:Y:S01]  /*0600*/  FFMA R3, R10, 1.125, -R3 ;  /* 0x3f9000000a037823 */ /* 0x000fe20000000803 */
[----:B01----:R-:W-:Y:S06]  /*0610*/  @!P0 BRA P1, `(.L_x_5) ;  /* 0x0000000000748947 */ /* 0x003fec0000800000 */
[----:B------:R-:W0:Y:S08]  /*0620*/  LDC.64 R14, c[0x0][0x3b8] ;  /* 0x0000ee00ff0e7b82 */ /* 0x000e300000000a00 */
[----:B------:R-:W1:Y:S08]  /*0630*/  LDC.64 R12, c[0x0][0x3c0] ;  /* 0x0000f000ff0c7b82 */ /* 0x000e700000000a00 */
[----:B------:R-:W2:Y:S01]  /*0640*/  LDC.64 R8, c[0x0][0x398] ;  /* 0x0000e600ff087b82 */ /* 0x000ea20000000a00 */
[----:B0-----:R-:W-:-:S07]  /*0650*/  IMAD.WIDE.U32 R14, R5, 0x4, R14 ;  /* 0x00000004050e7825 */ /* 0x001fce00078e000e */
[----:B------:R-:W0:Y:S01]  /*0660*/  LDC.64 R16, c[0x0][0x3b0] ;  /* 0x0000ec00ff107b82 */ /* 0x000e220000000a00 */
[----:B------:R-:W3:Y:S01]  /*0670*/  LDG.E R14, desc[UR6][R14.64] ;  /* 0x000000060e0e7981 */ /* 0x000ee2000c1e1900 */
[----:B-1----:R-:W-:-:S05]  /*0680*/  IMAD.WIDE.U32 R12, R5, 0x4, R12 ;  /* 0x00000004050c7825 */ /* 0x002fca00078e000c */
[----:B------:R-:W4:Y:S01]  /*0690*/  LDG.E R11, desc[UR6][R12.64] ;  /* 0x000000060c0b7981 */ /* 0x000f22000c1e1900 */
[----:B--2---:R-:W-:-:S05]  /*06a0*/  IMAD.WIDE R8, R6, 0x4, R8 ;  /* 0x0000000406087825 */ /* 0x004fca00078e0208 */
[----:B------:R-:W4:Y:S01]  /*06b0*/  LDG.E R2, desc[UR6][R8.64] ;  /* 0x0000000608027981 */ /* 0x000f22000c1e1900 */
[----:B0-----:R-:W-:-:S04]  /*06c0*/  IMAD.WIDE.U32 R16, R5, 0x4, R16 ;  /* 0x0000000405107825 */ /* 0x001fc800078e0010 */
[----:B---3--:R-:W-:-:S04]  /*06d0*/  FMUL R10, R3, R14 ;  /* 0x0000000e030a7220 */ /* 0x008fc80000400000 */
[----:B----4-:R-:W-:-:S05]  /*06e0*/  FFMA R11, R11, R2, R10 ;  /* 0x000000020b0b7223 */ /* 0x010fca000000000a */
[----:B------:R0:W-:Y:S04]  /*06f0*/  STG.E desc[UR6][R8.64], R11 ;  /* 0x0000000b08007986 */ /* 0x0001e8000c101906 */
[----:B------:R-:W2:Y:S01]  /*0700*/  LDG.E R5, desc[UR6][R16.64] ;  /* 0x0000000610057981 */ /* 0x000ea2000c1e1900 */
[----:B------:R-:W-:Y:S01]  /*0710*/  BSSY.RECONVERGENT B1, `(.L_x_6) ;  /* 0x000000c000017945 */ /* 0x000fe20003800200 */
[----:B--2---:R-:W1:Y:S08]  /*0720*/  MUFU.RCP R2, R5 ;  /* 0x0000000500027308 */ /* 0x004e700000001000 */
[----:B------:R-:W2:Y:S01]  /*0730*/  FCHK P0, R3, R5 ;  /* 0x0000000503007302 */ /* 0x000ea20000000000 */
[----:B-1----:R-:W-:-:S04]  /*0740*/  FFMA R19, -R5, R2, 1 ;  /* 0x3f80000005137423 */ /* 0x002fc80000000102 */
[----:B------:R-:W-:-:S04]  /*0750*/  FFMA R2, R2, R19, R2 ;  /* 0x0000001302027223 */ /* 0x000fc80000000002 */
[----:B------:R-:W-:-:S04]  /*0760*/  FFMA R13, R3, R2, RZ ;  /* 0x00000002030d7223 */ /* 0x000fc800000000ff */
[----:B------:R-:W-:-:S04]  /*0770*/  FFMA R10, -R5, R13, R3 ;  /* 0x0000000d050a7223 */ /* 0x000fc80000000103 */
[----:B------:R-:W-:Y:S01]  /*0780*/  FFMA R2, R2, R10, R13 ;  /* 0x0000000a02027223 */ /* 0x000fe2000000000d */
[----:B0-2---:R-:W-:Y:S06]  /*0790*/  @!P0 BRA `(.L_x_7) ;  /* 0x00000000000c8947 */ /* 0x005fec0003800000 */
[----:B------:R-:W-:Y:S02]  /*07a0*/  MOV R2, R3 ;  /* 0x0000000300027202 */ /* 0x000fe40000000f00 */
[----:B------:R-:W-:-:S07]  /*07b0*/  MOV R10, 0x7d0 ;  /* 0x000007d0000a7802 */ /* 0x000fce0000000f00 */
[----:B------:R-:W-:Y:S05]  /*07c0*/  CALL.REL.NOINC `($__internal_1_$__cuda_sm3x_div_rn_noftz_f32_slowpath) ;  /* 0x00000004009c7944 */ /* 0x000fea0003c00000 */
.L_x_7:
[----:B------:R-:W-:Y:S05]  /*07d0*/  BSYNC.RECONVERGENT B1 ;  /* 0x0000000000017941 */ /* 0x000fea0003800200 */
.L_x_6:
[----:B------:R-:W-:-:S07]  /*07e0*/  FADD R3, R11, R2 ;  /* 0x000000020b037221 */ /* 0x000fce0000000000 */
.L_x_5:
[----:B------:R-:W-:Y:S05]  /*07f0*/  BSYNC.RECONVERGENT B0 ;  /* 0x0000000000007941 */ /* 0x000fea0003800200 */
.L_x_4:
[----:B------:R-:W0:Y:S01]  /*0800*/  LDCU UR4, c[0x0][0x3e4] ;  /* 0x00007c80ff0477ac */ /* 0x000e220008000800 */
[----:B------:R-:W-:Y:S01]  /*0810*/  ISETP.GT.U32.AND P1, PT, R4, 0x1f, PT ;  /* 0x0000001f0400780c */ /* 0x000fe20003f24070 */
[----:B------:R-:W-:Y:S01]  /*0820*/  BSSY.RECONVERGENT B0, `(.L_x_8) ;  /* 0x0000021000007945 */ /* 0x000fe20003800200 */
[----:B0-----:R-:W-:-:S06]  /*0830*/  UIADD3 UR4, UPT, UPT, UR4, -0x20, URZ ;  /* 0xffffffe004047890 */ /* 0x001fcc000fffe0ff */
[----:B------:R-:W-:-:S13]  /*0840*/  ISETP.GT.AND P0, PT, R4, UR4, PT ;  /* 0x0000000404007c0c */ /* 0x000fda000bf04270 */
[----:B------:R-:W-:Y:S05]  /*0850*/  @!P0 BRA P1, `(.L_x_9) ;  /* 0x0000000000748947 */ /* 0x000fea0000800000 */
        /* <DEDUP_REMOVED lines=24> */
[----:B------:R-:W-:Y:S01]  /*09e0*/  IMAD.MOV.U32 R2, RZ, RZ, R0 ;  /* 0x000000ffff027224 */ /* 0x000fe200078e0000 */
[----:B------:R-:W-:-:S07]  /*09f0*/  MOV R10, 0xa10 ;  /* 0x00000a10000a7802 */ /* 0x000fce0000000f00 */
[----:B------:R-:W-:Y:S05]  /*0a00*/  CALL.REL.NOINC `($__internal_1_$__cuda_sm3x_div_rn_noftz_f32_slowpath) ;  /* 0x00000004000c7944 */ /* 0x000fea0003c00000 */
.L_x_11:
[----:B------:R-:W-:Y:S05]  /*0a10*/  BSYNC.RECONVERGENT B1 ;  /* 0x0000000000017941 */ /* 0x000fea0003800200 */
.L_x_10:
[----:B------:R-:W-:-:S07]  /*0a20*/  FADD R0, R11, R2 ;  /* 0x000000020b007221 */ /* 0x000fce0000000000 */
.L_x_9:
[----:B------:R-:W-:Y:S05]  /*0a30*/  BSYNC.RECONVERGENT B0 ;  /* 0x0000000000007941 */ /* 0x000fea0003800200 */
.L_x_8:
[----:B------:R-:W0:Y:S08]  /*0a40*/  LDC.64 R8, c[0x0][0x380] ;  /* 0x0000e000ff087b82 */ /* 0x000e300000000a00 */
[----:B------:R-:W1:Y:S01]  /*0a50*/  LDC.64 R10, c[0x0][0x3e8] ;  /* 0x0000fa00ff0a7b82 */ /* 0x000e620000000a00 */
[----:B0-----:R-:W-:-:S05]  /*0a60*/  IMAD.WIDE R8, R6, 0x4, R8 ;  /* 0x0000000406087825 */ /* 0x001fca00078e0208 */
[----:B------:R0:W5:Y:S01]  /*0a70*/  LDG.E R4, desc[UR6][R8.64] ;  /* 0x0000000608047981 */ /* 0x000162000c1e1900 */
[----:B------:R-:W-:Y:S01]  /*0a80*/  FADD R0, R0, R3 ;  /* 0x0000000300007221 */ /* 0x000fe20000000000 */
[----:B------:R-:W-:Y:S01]  /*0a90*/  BSSY.RECONVERGENT B0, `(.L_x_12) ;  /* 0x0000010000007945 */ /* 0x000fe20003800200 */
[----:B-1----:R-:W1:Y:S02]  /*0aa0*/  MUFU.RCP R6, R11 ;  /* 0x0000000b00067308 */ /* 0x002e640000001000 */
[----:B------:R-:W-:-:S04]  /*0ab0*/  FMUL R7, R7, R0 ;  /* 0x0000000007077220 */ /* 0x000fc80000400000 */
[----:B------:R-:W-:-:S04]  /*0ac0*/  FMUL R2, R7, R10 ;  /* 0x0000000a07027220 */ /* 0x000fc80000400000 */
[----:B------:R-:W2:Y:S01]  /*0ad0*/  FCHK P0, R2, R11 ;  /* 0x0000000b02007302 */ /* 0x000ea20000000000 */
[----:B-1----:R-:W-:-:S04]  /*0ae0*/  FFMA R3, R6, -R11, 1 ;  /* 0x3f80000006037423 */ /* 0x002fc8000000080b */
[----:B------:R-:W-:-:S04]  /*0af0*/  FFMA R3, R6, R3, R6 ;  /* 0x0000000306037223 */ /* 0x000fc80000000006 */
[----:B------:R-:W-:-:S04]  /*0b00*/  FFMA R0, R2, R3, RZ ;  /* 0x0000000302007223 */ /* 0x000fc800000000ff */
[----:B------:R-:W-:-:S04]  /*0b10*/  FFMA R5, R0, -R11, R2 ;  /* 0x8000000b00057223 */ /* 0x000fc80000000002 */
[----:B------:R-:W-:Y:S01]  /*0b20*/  FFMA R3, R3, R5, R0 ;  /* 0x0000000503037223 */ /* 0x000fe20000000000 */
[----:B0-2---:R-:W-:Y:S06]  /*0b30*/  @!P0 BRA `(.L_x_13) ;  /* 0x0000000000148947 */ /* 0x005fec0003800000 */
[----:B------:R-:W0:Y:S01]  /*0b40*/  LDCU UR4, c[0x0][0x3ec] ;  /* 0x00007d80ff0477ac */ /* 0x000e220008000800 */
[----:B------:R-:W-:Y:S02]  /*0b50*/  MOV R10, 0xb80 ;  /* 0x00000b80000a7802 */ /* 0x000fe40000000f00 */
[----:B0-----:R-:W-:-:S07]  /*0b60*/  MOV R5, UR4 ;  /* 0x0000000400057c02 */ /* 0x001fce0008000f00 */
[----:B-----5:R-:W-:Y:S05]  /*0b70*/  CALL.REL.NOINC `($__internal_1_$__cuda_sm3x_div_rn_noftz_f32_slowpath) ;  /* 0x0000000000b07944 */ /* 0x020fea0003c00000 */
[----:B------:R-:W-:-:S07]  /*0b80*/  IMAD.MOV.U32 R3, RZ, RZ, R2 ;  /* 0x000000ffff037224 */ /* 0x000fce00078e0002 */
.L_x_13:
[----:B------:R-:W-:Y:S05]  /*0b90*/  BSYNC.RECONVERGENT B0 ;  /* 0x0000000000007941 */ /* 0x000fea0003800200 */
.L_x_12:
[----:B-----5:R-:W-:-:S05]  /*0ba0*/  FADD R3, R4, R3 ;  /* 0x0000000304037221 */ /* 0x020fca0000000000 */
[----:B------:R-:W-:Y:S01]  /*0bb0*/  STG.E desc[UR6][R8.64], R3 ;  /* 0x0000000308007986 */ /* 0x000fe2000c101906 */
[----:B------:R-:W-:Y:S05]  /*0bc0*/  EXIT ;  /* 0x000000000000794d */ /* 0x000fea0003800000 */
        .weak           $__internal_0_$__cuda_sm20_dblrcp_rn_slowpath_v3
        .type           $__internal_0_$__cuda_sm20_dblrcp_rn_slowpath_v3,@function
        .size           $__internal_0_$__cuda_sm20_dblrcp_rn_slowpath_v3,($__internal_1_$__cuda_sm3x_div_rn_noftz_f32_slowpath - $__internal_0_$__cuda_sm20_dblrcp_rn_slowpath_v3)
$__internal_0_$__cuda_sm20_dblrcp_rn_slowpath_v3:
[----:B------:R-:W-:Y:S01]  /*0bd0*/  DSETP.GTU.AND P0, PT, |R10|, +INF , PT ;  /* 0x7ff000000a00742a */ /* 0x000fe20003f0c200 */
[----:B------:R-:W-:-:S13]  /*0be0*/  BSSY.RECONVERGENT B1, `(.L_x_14) ;  /* 0x0000023000017945 */ /* 0x000fda0003800200 */
[----:B------:R-:W-:Y:S05]  /*0bf0*/  @P0 BRA `(.L_x_15) ;  /* 0x00000000007c0947 */ /* 0x000fea0003800000 */
[----:B------:R-:W-:-:S04]  /*0c00*/  LOP3.LUT R17, R11, 0x7fffffff, RZ, 0xc0, !PT ;  /* 0x7fffffff0b117812 */ /* 0x000fc800078ec0ff */
[----:B------:R-:W-:-:S04]  /*0c10*/  IADD3 R13, PT, PT, R17, -0x1, RZ ;  /* 0xffffffff110d7810 */ /* 0x000fc80007ffe0ff */
[----:B------:R-:W-:-:S13]  /*0c20*/  ISETP.GE.U32.AND P0, PT, R13, 0x7fefffff, PT ;  /* 0x7fefffff0d00780c */ /* 0x000fda0003f06070 */
[----:B------:R-:W-:Y:S01]  /*0c30*/  @P0 LOP3.LUT R15, R11, 0x7ff00000, RZ, 0x3c, !PT ;  /* 0x7ff000000b0f0812 */ /* 0x000fe200078e3cff */
[----:B------:R-:W-:Y:S01]  /*0c40*/  @P0 IMAD.MOV.U32 R14, RZ, RZ, RZ ;  /* 0x000000ffff0e0224 */ /* 0x000fe200078e00ff */
[----:B------:R-:W-:Y:S06]  /*0c50*/  @P0 BRA `(.L_x_16) ;  /* 0x00000000006c0947 */ /* 0x000fec0003800000 */
[----:B------:R-:W-:-:S13]  /*0c60*/  ISETP.GE.U32.AND P0, PT, R17, 0x1000001, PT ;  /* 0x010000011100780c */ /* 0x000fda0003f06070 */
[----:B------:R-:W-:Y:S05]  /*0c70*/  @!P0 BRA `(.L_x_17) ;  /* 0x0000000000348947 */ /* 0x000fea0003800000 */
[----:B------:R-:W-:Y:S01]  /*0c80*/  IADD3 R15, PT, PT, R11, -0x3fe00000, RZ ;  /* 0xc02000000b0f7810 */ /* 0x000fe20007ffe0ff */
[----:B------:R-:W-:-:S03]  /*0c90*/  IMAD.MOV.U32 R14, RZ, RZ, R10 ;  /* 0x000000ffff0e7224 */ /* 0x000fc600078e000a */
[----:B------:R-:W0:Y:S03]  /*0ca0*/  MUFU.RCP64H R17, R15 ;  /* 0x0000000f00117308 */ /* 0x000e260000001800 */
[----:B0-----:R-:W-:-:S08]  /*0cb0*/  DFMA R18, -R14, R16, 1 ;  /* 0x3ff000000e12742b */ /* 0x001fd00000000110 */
[----:B------:R-:W-:-:S08]  /*0cc0*/  DFMA R18, R18, R18, R18 ;  /* 0x000000121212722b */ /* 0x000fd00000000012 */
[----:B------:R-:W-:-:S08]  /*0cd0*/  DFMA R18, R16, R18, R16 ;  /* 0x000000121012722b */ /* 0x000fd00000000010 */
[----:B------:R-:W-:-:S08]  /*0ce0*/  DFMA R16, -R14, R18, 1 ;  /* 0x3ff000000e10742b */ /* 0x000fd00000000112 */
[----:B------:R-:W-:-:S08]  /*0cf0*/  DFMA R16, R18, R16, R18 ;  /* 0x000000101210722b */ /* 0x000fd00000000012 */
[----:B------:R-:W-:-:S08]  /*0d00*/  DMUL R16, R16, 2.2250738585072013831e-308 ;  /* 0x0010000010107828 */ /* 0x000fd00000000000 */
[----:B------:R-:W-:-:S08]  /*0d10*/  DFMA R10, -R10, R16, 1 ;  /* 0x3ff000000a0a742b */ /* 0x000fd00000000110 */
[----:B------:R-:W-:-:S08]  /*0d20*/  DFMA R10, R10, R10, R10 ;  /* 0x0000000a0a0a722b */ /* 0x000fd0000000000a */
[----:B------:R-:W-:Y:S01]  /*0d30*/  DFMA R14, R16, R10, R16 ;  /* 0x0000000a100e722b */ /* 0x000fe20000000010 */
[----:B------:R-:W-:Y:S10]  /*0d40*/  BRA `(.L_x_16) ;  /* 0x0000000000307947 */ /* 0x000ff40003800000 */
.L_x_17:
[----:B------:R-:W-:Y:S01]  /*0d50*/  DMUL R10, R10, 8.11296384146066816958e+31 ;  /* 0x469000000a0a7828 */ /* 0x000fe20000000000 */
[----:B------:R-:W-:-:S05]  /*0d60*/  MOV R14, R16 ;  /* 0x00000010000e7202 */ /* 0x000fca0000000f00 */
[----:B------:R-:W0:Y:S02]  /*0d70*/  MUFU.RCP64H R15, R11 ;  /* 0x0000000b000f7308 */ /* 0x000e240000001800 */
[----:B0-----:R-:W-:-:S08]  /*0d80*/  DFMA R16, -R10, R14, 1 ;  /* 0x3ff000000a10742b */ /* 0x001fd0000000010e */
[----:B------:R-:W-:-:S08]  /*0d90*/  DFMA R16, R16, R16, R16 ;  /* 0x000000101010722b */ /* 0x000fd00000000010 */
[----:B------:R-:W-:-:S08]  /*0da0*/  DFMA R16, R14, R16, R14 ;  /* 0x000000100e10722b */ /* 0x000fd0000000000e */
[----:B------:R-:W-:-:S08]  /*0db0*/  DFMA R14, -R10, R16, 1 ;  /* 0x3ff000000a0e742b */ /* 0x000fd00000000110 */
[----:B------:R-:W-:-:S08]  /*0dc0*/  DFMA R14, R16, R14, R16 ;  /* 0x0000000e100e722b */ /* 0x000fd00000000010 */
[----:B------:R-:W-:Y:S01]  /*0dd0*/  DMUL R14, R14, 8.11296384146066816958e+31 ;  /* 0x469000000e0e7828 */ /* 0x000fe20000000000 */
[----:B------:R-:W-:Y:S10]  /*0de0*/  BRA `(.L_x_16) ;  /* 0x0000000000087947 */ /* 0x000ff40003800000 */
.L_x_15:
[----:B------:R-:W-:Y:S01]  /*0df0*/  LOP3.LUT R15, R11, 0x80000, RZ, 0xfc, !PT ;  /* 0x000800000b0f7812 */ /* 0x000fe200078efcff */
[----:B------:R-:W-:-:S07]  /*0e00*/  IMAD.MOV.U32 R14, RZ, RZ, R10 ;  /* 0x000000ffff0e7224 */ /* 0x000fce00078e000a */
.L_x_16:
[----:B------:R-:W-:Y:S05]  /*0e10*/  BSYNC.RECONVERGENT B1 ;  /* 0x0000000000017941 */ /* 0x000fea0003800200 */
.L_x_14:
[----:B------:R-:W-:-:S04]  /*0e20*/  MOV R13, 0x0 ;  /* 0x00000000000d7802 */ /* 0x000fc80000000f00 */
[----:B------:R-:W-:Y:S05]  /*0e30*/  RET.REL.NODEC R12 `(_Z19update_velocity_gl2PfS_S_S_S_S_S_S_S_S_S_S_iiff) ;  /* 0xfffffff00c707950 */ /* 0x000fea0003c3ffff */
        .weak           $__internal_1_$__cuda_sm3x_div_rn_noftz_f32_slowpath
        .type           $__internal_1_$__cuda_sm3x_div_rn_noftz_f32_slowpath,@function
        .size           $__internal_1_$__cuda_sm3x_div_rn_noftz_f32_slowpath,(.L_x_61 - $__internal_1_$__cuda_sm3x_div_rn_noftz_f32_slowpath)
$__internal_1_$__cuda_sm3x_div_rn_noftz_f32_slowpath:
[----:B------:R-:W-:Y:S01]  /*0e40*/  SHF.R.U32.HI R13, RZ, 0x17, R5 ;  /* 0x00000017ff0d7819 */ /* 0x000fe20000011605 */
[----:B------:R-:W-:Y:S01]  /*0e50*/  BSSY.RECONVERGENT B2, `(.L_x_18) ;  /* 0x0000062000027945 */ /* 0x000fe20003800200 */
[----:B------:R-:W-:Y:S02]  /*0e60*/  SHF.R.U32.HI R12, RZ, 0x17, R2 ;  /* 0x00000017ff0c7819 */ /* 0x000fe40000011602 */
[----:B------:R-:W-:Y:S02]  /*0e70*/  LOP3.LUT R13, R13, 0xff, RZ, 0xc0, !PT ;  /* 0x000000ff0d0d7812 */ /* 0x000fe400078ec0ff */
[----:B------:R-:W-:-:S03]  /*0e80*/  LOP3.LUT R16, R12, 0xff, RZ, 0xc0, !PT ;  /* 0x000000ff0c107812 */ /* 0x000fc600078ec0ff */
[----:B------:R-:W-:Y:S01]  /*0e90*/  VIADD R15, R13, 0xffffffff ;  /* 0xffffffff0d0f7836 */ /* 0x000fe20000000000 */
[----:B------:R-:W-:-:S04]  /*0ea0*/  IADD3 R14, PT, PT, R16, -0x1, RZ ;  /* 0xffffffff100e7810 */ /* 0x000fc80007ffe0ff */
[----:B------:R-:W-:-:S04]  /*0eb0*/  ISETP.GT.U32.AND P0, PT, R15, 0xfd, PT ;  /* 0x000000fd0f00780c */ /* 0x000fc80003f04070 */
[----:B------:R-:W-:-:S13]  /*0ec0*/  ISETP.GT.U32.OR P0, PT, R14, 0xfd, P0 ;  /* 0x000000fd0e00780c */ /* 0x000fda0000704470 */
[----:B------:R-:W-:Y:S01]  /*0ed0*/  @!P0 IMAD.MOV.U32 R12, RZ, RZ, RZ ;  /* 0x000000ffff0c8224 */ /* 0x000fe200078e00ff */
[----:B------:R-:W-:Y:S06]  /*0ee0*/  @!P0 BRA `(.L_x_19) ;  /* 0x00000000005c8947 */ /* 0x000fec0003800000 */
[----:B------:R-:W-:Y:S02]  /*0ef0*/  FSETP.GTU.FTZ.AND P0, PT, |R2|, +INF , PT ;  /* 0x7f8000000200780b */ /* 0x000fe40003f1c200 */
[----:B------:R-:W-:-:S04]  /*0f00*/  FSETP.GTU.FTZ.AND P1, PT, |R5|, +INF , PT ;  /* 0x7f8000000500780b */ /* 0x000fc80003f3c200 */
[----:B------:R-:W-:-:S13]  /*0f10*/  PLOP3.LUT P0, PT, P0, P1, PT, 0xf8, 0x8f ;  /* 0x00000000008f781c */ /* 0x000fda0000703f70 */
[----:B------:R-:W-:Y:S05]  /*0f20*/  @P0 BRA `(.L_x_20) ;  /* 0x00000004004c0947 */ /* 0x000fea0003800000 */
[----:B------:R-:W-:-:S13]  /*0f30*/  LOP3.LUT P0, RZ, R5, 0x7fffffff, R2, 0xc8, !PT ;  /* 0x7fffffff05ff7812 */ /* 0x000fda000780c802 */
[----:B------:R-:W-:Y:S05]  /*0f40*/  @!P0 BRA `(.L_x_21) ;  /* 0x00000004003c8947 */ /* 0x000fea0003800000 */
[C---:B------:R-:W-:Y:S02]  /*0f50*/  FSETP.NEU.FTZ.AND P2, PT, |R2|.reuse, +INF , PT ;  /* 0x7f8000000200780b */ /* 0x040fe40003f5d200 */
[----:B------:R-:W-:Y:S02]  /*0f60*/  FSETP.NEU.FTZ.AND P1, PT, |R5|, +INF , PT ;  /* 0x7f8000000500780b */ /* 0x000fe40003f3d200 */
[----:B------:R-:W-:-:S11]  /*0f70*/  FSETP.NEU.FTZ.AND P0, PT, |R2|, +INF , PT ;  /* 0x7f8000000200780b */ /* 0x000fd60003f1d200 */
[----:B------:R-:W-:Y:S05]  /*0f80*/  @!P1 BRA !P2, `(.L_x_21) ;  /* 0x00000004002c9947 */ /* 0x000fea0005000000 */
[----:B------:R-:W-:-:S04]  /*0f90*/  LOP3.LUT P2, RZ, R2, 0x7fffffff, RZ, 0xc0, !PT ;  /* 0x7fffffff02ff7812 */ /* 0x000fc8000784c0ff */
[----:B------:R-:W-:-:S13]  /*0fa0*/  PLOP3.LUT P1, PT, P1, P2, PT, 0x2f, 0xf2 ;  /* 0x0000000000f2781c */ /* 0x000fda0000f24577 */
[----:B------:R-:W-:Y:S05]  /*0fb0*/  @P1 BRA `(.L_x_22) ;  /* 0x0000000400181947 */ /* 0x000fea0003800000 */
[----:B------:R-:W-:-:S04]  /*0fc0*/  LOP3.LUT P1, RZ, R5, 0x7fffffff, RZ, 0xc0, !PT ;  /* 0x7fffffff05ff7812 */ /* 0x000fc8000782c0ff */
[----:B------:R-:W-:-:S13]  /*0fd0*/  PLOP3.LUT P0, PT, P0, P1, PT, 0x2f, 0xf2 ;  /* 0x0000000000f2781c */ /* 0x000fda0000702577 */
[----:B------:R-:W-:Y:S05]  /*0fe0*/  @P0 BRA `(.L_x_23) ;  /* 0x0000000400000947 */ /* 0x000fea0003800000 */
[----:B------:R-:W-:Y:S02]  /*0ff0*/  ISETP.GE.AND P0, PT, R14, RZ, PT ;  /* 0x000000ff0e00720c */ /* 0x000fe40003f06270 */
[----:B------:R-:W-:-:S11]  /*1000*/  ISETP.GE.AND P1, PT, R15, RZ, PT ;  /* 0x000000ff0f00720c */ /* 0x000fd60003f26270 */
[----:B------:R-:W-:Y:S01]  /*1010*/  @P0 MOV R12, RZ ;  /* 0x000000ff000c0202 */ /* 0x000fe20000000f00 */
[----:B------:R-:W-:Y:S02]  /*1020*/  @!P0 IMAD.MOV.U32 R12, RZ, RZ, -0x40 ;  /* 0xffffffc0ff0c8424 */ /* 0x000fe400078e00ff */
[----:B------:R-:W-:Y:S01]  /*1030*/  @!P0 FFMA R2, R2, 1.84467440737095516160e+19, RZ ;  /* 0x5f80000002028823 */ /* 0x000fe200000000ff */
[----:B------:R-:W-:Y:S02]  /*1040*/  @!P1 FFMA R5, R5, 1.84467440737095516160e+19, RZ ;  /* 0x5f80000005059823 */ /* 0x000fe400000000ff */
[----:B------:R-:W-:-:S07]  /*1050*/  @!P1 IADD3 R12, PT, PT, R12, 0x40, RZ ;  /* 0x000000400c0c9810 */ /* 0x000fce0007ffe0ff */
.L_x_19:
[----:B------:R-:W-:Y:S01]  /*1060*/  LEA R14, R13, 0xc0800000, 0x17 ;  /* 0xc08000000d0e7811 */ /* 0x000fe200078eb8ff */
[----:B------:R-:W-:Y:S04]  /*1070*/  BSSY.RECONVERGENT B3, `(.L_x_24) ;  /* 0x0000036000037945 */ /* 0x000fe80003800200 */
[----:B------:R-:W-:Y:S01]  /*1080*/  IMAD.IADD R15, R5, 0x1, -R14 ;  /* 0x00000001050f7824 */ /* 0x000fe200078e0a0e */
[----:B------:R-:W-:-:S03]  /*1090*/  IADD3 R14, PT, PT, R16, -0x7f, RZ ;  /* 0xffffff81100e7810 */ /* 0x000fc60007ffe0ff */
[----:B------:R0:W1:Y:S01]  /*10a0*/  MUFU.RCP R5, R15 ;  /* 0x0000000f00057308 */ /* 0x0000620000001000 */
[----:B------:R-:W-:Y:S01]  /*10b0*/  FADD.FTZ R17, -R15, -RZ ;  /* 0x800000ff0f117221 */ /* 0x000fe20000010100 */
[C---:B------:R-:W-:Y:S01]  /*10c0*/  IMAD R2, R14.reuse, -0x800000, R2 ;  /* 0xff8000000e027824 */ /* 0x040fe200078e0202 */
[----:B0-----:R-:W-:-:S05]  /*10d0*/  IADD3 R15, PT, PT, R14, 0x7f, -R13 ;  /* 0x0000007f0e0f7810 */ /* 0x001fca0007ffe80d */
[----:B------:R-:W-:Y:S02]  /*10e0*/  IMAD.IADD R15, R15, 0x1, R12 ;  /* 0x000000010f0f7824 */ /* 0x000fe400078e020c */
[----:B-1----:R-:W-:-:S04]  /*10f0*/  FFMA R16, R5, R17, 1 ;  /* 0x3f80000005107423 */ /* 0x002fc80000000011 */
[----:B------:R-:W-:-:S04]  /*1100*/  FFMA R5, R5, R16, R5 ;  /* 0x0000001005057223 */ /* 0x000fc80000000005 */
[----:B------:R-:W-:-:S04]  /*1110*/  FFMA R16, R2, R5, RZ ;  /* 0x0000000502107223 */ /* 0x000fc800000000ff */
[----:B------:R-:W-:-:S04]  /*1120*/  FFMA R18, R17, R16, R2 ;  /* 0x0000001011127223 */ /* 0x000fc80000000002 */
[----:B------:R-:W-:-:S04]  /*1130*/  FFMA R18, R5, R18, R16 ;  /* 0x0000001205127223 */ /* 0x000fc80000000010 */
[----:B------:R-:W-:-:S04]  /*1140*/  FFMA R17, R17, R18, R2 ;  /* 0x0000001211117223 */ /* 0x000fc80000000002 */
[----:B------:R-:W-:-:S05]  /*1150*/  FFMA R2, R5, R17, R18 ;  /* 0x0000001105027223 */ /* 0x000fca0000000012 */
[----:B------:R-:W-:-:S04]  /*1160*/  SHF.R.U32.HI R13, RZ, 0x17, R2 ;  /* 0x00000017ff0d7819 */ /* 0x000fc80000011602 */
[----:B------:R-:W-:-:S04]  /*1170*/  LOP3.LUT R13, R13, 0xff, RZ, 0xc0, !PT ;  /* 0x000000ff0d0d7812 */ /* 0x000fc800078ec0ff */
[----:B------:R-:W-:-:S05]  /*1180*/  IADD3 R16, PT, PT, R13, R15, RZ ;  /* 0x0000000f0d107210 */ /* 0x000fca0007ffe0ff */
[----:B------:R-:W-:-:S05]  /*1190*/  VIADD R12, R16, 0xffffffff ;  /* 0xffffffff100c7836 */ /* 0x000fca0000000000 */
[----:B------:R-:W-:-:S13]  /*11a0*/  ISETP.GE.U32.AND P0, PT, R12, 0xfe, PT ;  /* 0x000000fe0c00780c */ /* 0x000fda0003f06070 */
[----:B------:R-:W-:Y:S05]  /*11b0*/  @!P0 BRA `(.L_x_25) ;  /* 0x0000000000808947 */ /* 0x000fea0003800000 */
[----:B------:R-:W-:-:S13]  /*11c0*/  ISETP.GT.AND P0, PT, R16, 0xfe, PT ;  /* 0x000000fe1000780c */ /* 0x000fda0003f04270 */
[----:B------:R-:W-:Y:S05]  /*11d0*/  @P0 BRA `(.L_x_26) ;  /* 0x00000000006c0947 */ /* 0x000fea0003800000 */
[----:B------:R-:W-:-:S13]  /*11e0*/  ISETP.GE.AND P0, PT, R16, 0x1, PT ;  /* 0x000000011000780c */ /* 0x000fda0003f06270 */
[----:B------:R-:W-:Y:S05]  /*11f0*/  @P0 BRA `(.L_x_27) ;  /* 0x0000000000740947 */ /* 0x000fea0003800000 */
[----:B------:R-:W-:Y:S02]  /*1200*/  ISETP.GE.AND P0, PT, R16, -0x18, PT ;  /* 0xffffffe81000780c */ /* 0x000fe40003f06270 */
[----:B------:R-:W-:-:S11]  /*1210*/  LOP3.LUT R2, R2, 0x80000000, RZ, 0xc0, !PT ;  /* 0x8000000002027812 */ /* 0x000fd600078ec0ff */
[----:B------:R-:W-:Y:S05]  /*1220*/  @!P0 BRA `(.L_x_27) ;  /* 0x0000000000688947 */ /* 0x000fea0003800000 */
[CC--:B------:R-:W-:Y:S01]  /*1230*/  FFMA.RZ R12, R5.reuse, R17.reuse, R18 ;  /* 0x00000011050c7223 */ /* 0x0c0fe2000000c012 */
[C---:B------:R-:W-:Y:S01]  /*1240*/  IADD3 R14, PT, PT, R16.reuse, 0x20, RZ ;  /* 0x00000020100e7810 */ /* 0x040fe20007ffe0ff */
[----:B------:R-:W-:Y:S01]  /*1250*/  IMAD.MOV R15, RZ, RZ, -R16 ;  /* 0x000000ffff0f7224 */ /* 0x000fe200078e0a10 */
[----:B------:R-:W-:Y:S02]  /*1260*/  ISETP.NE.AND P2, PT, R16, RZ, PT ;  /* 0x000000ff1000720c */ /* 0x000fe40003f45270 */
[----:B------:R-:W-:Y:S01]  /*1270*/  LOP3.LUT R13, R12, 0x7fffff, RZ, 0xc0, !PT ;  /* 0x007fffff0c0d7812 */ /* 0x000fe200078ec0ff */
[CCC-:B------:R-:W-:Y:S01]  /*1280*/  FFMA.RP R12, R5.reuse, R17.reuse, R18.reuse ;  /* 0x00000011050c7223 */ /* 0x1c0fe20000008012 */
[----:B------:R-:W-:Y:S01]  /*1290*/  FFMA.RM R5, R5, R17, R18 ;  /* 0x0000001105057223 */ /* 0x000fe20000004012 */
[----:B------:R-:W-:Y:S02]  /*12a0*/  ISETP.NE.AND P1, PT, R16, RZ, PT ;  /* 0x000000ff1000720c */ /* 0x000fe40003f25270 */
[----:B------:R-:W-:-:S02]  /*12b0*/  LOP3.LUT R13, R13, 0x800000, RZ, 0xfc, !PT ;  /* 0x008000000d0d7812 */ /* 0x000fc400078efcff */
[----:B------:R-:W-:Y:S02]  /*12c0*/  FSETP.NEU.FTZ.AND P0, PT, R12, R5, PT ;  /* 0x000000050c00720b */ /* 0x000fe40003f1d000 */
[----:B------:R-:W-:Y:S02]  /*12d0*/  SHF.L.U32 R14, R13, R14, RZ ;  /* 0x0000000e0d0e7219 */ /* 0x000fe400000006ff */
[----:B------:R-:W-:Y:S02]  /*12e0*/  SEL R12, R15, RZ, P2 ;  /* 0x000000ff0f0c7207 */ /* 0x000fe40001000000 */
[----:B------:R-:W-:Y:S02]  /*12f0*/  ISETP.NE.AND P1, PT, R14, RZ, P1 ;  /* 0x000000ff0e00720c */ /* 0x000fe40000f25270 */
[----:B------:R-:W-:Y:S02]  /*1300*/  SHF.R.U32.HI R12, RZ, R12, R13 ;  /* 0x0000000cff0c7219 */ /* 0x000fe4000001160d */
[----:B------:R-:W-:-:S02]  /*1310*/  PLOP3.LUT P0, PT, P0, P1, PT, 0xf8, 0x8f ;  /* 0x00000000008f781c */ /* 0x000fc40000703f70 */
[----:B------:R-:W-:Y:S02]  /*1320*/  SHF.R.U32.HI R14, RZ, 0x1, R12 ;  /* 0x00000001ff0e7819 */ /* 0x000fe4000001160c */
[----:B------:R-:W-:-:S04]  /*1330*/  SEL R5, RZ, 0x1, !P0 ;  /* 0x00000001ff057807 */ /* 0x000fc80004000000 */
[----:B------:R-:W-:-:S04]  /*1340*/  LOP3.LUT R5, R5, 0x1, R14, 0xf8, !PT ;  /* 0x0000000105057812 */ /* 0x000fc800078ef80e */
[----:B------:R-:W-:-:S04]  /*1350*/  LOP3.LUT R5, R5, R12, RZ, 0xc0, !PT ;  /* 0x0000000c05057212 */ /* 0x000fc800078ec0ff */
[----:B------:R-:W-:-:S04]  /*1360*/  IADD3 R5, PT, PT, R14, R5, RZ ;  /* 0x000000050e057210 */ /* 0x000fc80007ffe0ff */
[----:B------:R-:W-:Y:S01]  /*1370*/  LOP3.LUT R2, R5, R2, RZ, 0xfc, !PT ;  /* 0x0000000205027212 */ /* 0x000fe200078efcff */
[----:B------:R-:W-:Y:S06]  /*1380*/  BRA `(.L_x_27) ;  /* 0x0000000000107947 */ /* 0x000fec0003800000 */
.L_x_26:
[----:B------:R-:W-:-:S04]  /*1390*/  LOP3.LUT R2, R2, 0x80000000, RZ, 0xc0, !PT ;  /* 0x8000000002027812 */ /* 0x000fc800078ec0ff */
[----:B------:R-:W-:Y:S01]  /*13a0*/  LOP3.LUT R2, R2, 0x7f800000, RZ, 0xfc, !PT ;  /* 0x7f80000002027812 */ /* 0x000fe200078efcff */
[----:B------:R-:W-:Y:S06]  /*13b0*/  BRA `(.L_x_27) ;  /* 0x0000000000047947 */ /* 0x000fec0003800000 */
.L_x_25:
[----:B------:R-:W-:-:S07]  /*13c0*/  IMAD R2, R15, 0x800000, R2 ;  /* 0x008000000f027824 */ /* 0x000fce00078e0202 */
.L_x_27:
[----:B------:R-:W-:Y:S05]  /*13d0*/  BSYNC.RECONVERGENT B3 ;  /* 0x0000000000037941 */ /* 0x000fea0003800200 */
.L_x_24:
[----:B------:R-:W-:Y:S05]  /*13e0*/  BRA `(.L_x_28) ;  /* 0x0000000000207947 */ /* 0x000fea0003800000 */
.L_x_23:
[----:B------:R-:W-:-:S04]  /*13f0*/  LOP3.LUT R2, R5, 0x80000000, R2, 0x48, !PT ;  /* 0x8000000005027812 */ /* 0x000fc800078e4802 */
[----:B------:R-:W-:Y:S01]  /*1400*/  LOP3.LUT R2, R2, 0x7f800000, RZ, 0xfc, !PT ;  /* 0x7f80000002027812 */ /* 0x000fe200078efcff */
[----:B------:R-:W-:Y:S06]  /*1410*/  BRA `(.L_x_28) ;  /* 0x0000000000147947 */ /* 0x000fec0003800000 */
.L_x_22:
[----:B------:R-:W-:Y:S01]  /*1420*/  LOP3.LUT R2, R5, 0x80000000, R2, 0x48, !PT ;  /* 0x8000000005027812 */ /* 0x000fe200078e4802 */
[----:B------:R-:W-:Y:S06]  /*1430*/  BRA `(.L_x_28) ;  /* 0x00000000000c7947 */ /* 0x000fec0003800000 */
.L_x_21:
[----:B------:R-:W0:Y:S01]  /*1440*/  MUFU.RSQ R2, -QNAN ;  /* 0xffc0000000027908 */ /* 0x000e220000001400 */
[----:B------:R-:W-:Y:S05]  /*1450*/  BRA `(.L_x_28) ;  /* 0x0000000000047947 */ /* 0x000fea0003800000 */
.L_x_20:
[----:B------:R-:W-:-:S07]  /*1460*/  FADD.FTZ R2, R2, R5 ;  /* 0x0000000502027221 */ /* 0x000fce0000010000 */
.L_x_28:
[----:B------:R-:W-:Y:S05]  /*1470*/  BSYNC.RECONVERGENT B2 ;  /* 0x0000000000027941 */ /* 0x000fea0003800200 */
.L_x_18:
[----:B------:R-:W-:Y:S01]  /*1480*/  MOV R12, R10 ;  /* 0x0000000a000c7202 */ /* 0x000fe20000000f00 */
[----:B------:R-:W-:-:S04]  /*1490*/  IMAD.MOV.U32 R13, RZ, RZ, 0x0 ;  /* 0x00000000ff0d7424 */ /* 0x000fc800078e00ff */
[----:B0-----:R-:W-:Y:S05]  /*14a0*/  RET.REL.NODEC R12 `(_Z19update_velocity_gl2PfS_S_S_S_S_S_S_S_S_S_S_iiff) ;  /* 0xffffffe80cd47950 */ /* 0x001fea0003c3ffff */
.L_x_29:
[----:B------:R-:W-:-:S00]  /*14b0*/  BRA `(.L_x_29) ;  /* 0xfffffffc00fc7947 */ /* 0x000fc0000383ffff */
[----:B------:R-:W-:-:S00]  /*14c0*/  NOP ;  /* 0x0000000000007918 */ /* 0x000fc00000000000 */
        /* <DEDUP_REMOVED lines=11> */
.L_x_61:


//--------------------- .text._Z19update_velocity_gl1PfS_S_S_S_S_S_S_S_S_S_S_iiff --------------------------
	.section	.text._Z19update_velocity_gl1PfS_S_S_S_S_S_S_S_S_S_S_iiff,"ax",@progbits
	.align	128
        .global         _Z19update_velocity_gl1PfS_S_S_S_S_S_S_S_S_S_S_iiff
        .type           _Z19update_velocity_gl1PfS_S_S_S_S_S_S_S_S_S_S_iiff,@function
        .size           _Z19update_velocity_gl1PfS_S_S_S_S_S_S_S_S_S_S_iiff,(.L_x_63 - _Z19update_velocity_gl1PfS_S_S_S_S_S_S_S_S_S_S_iiff)
        .other          _Z19update_velocity_gl1PfS_S_S_S_S_S_S_S_S_S_S_iiff,@"STO_CUDA_ENTRY STV_DEFAULT"
_Z19update_velocity_gl1PfS_S_S_S_S_S_S_S_S_S_S_iiff:
.text._Z19update_velocity_gl1PfS_S_S_S_S_S_S_S_S_S_S_iiff:
        /* <DEDUP_REMOVED lines=14> */
[----:B------:R-:W-:-:S04]  /*00e0*/  ISETP.LT.U32.OR P0, PT, R4, 0x2, P0 ;  /* 0x000000020400780c */ /* 0x000fc80000701470 */
[----:B------:R-:W-:-:S13]  /*00f0*/  ISETP.GT.OR P0, PT, R4, UR4, P0 ;  /* 0x0000000404007c0c */ /* 0x000fda0008704670 */
[----:B------:R-:W-:Y:S05]  /*0100*/  @P0 EXIT ;  /* 0x000000000000094d */ /* 0x000fea0003800000 */
[----:B------:R-:W0:Y:S01]  /*0110*/  LDCU.64 UR4, c[0x0][0x3a8] ;  /* 0x00007500ff0477ac */ /* 0x000e220008000a00 */
[----:B------:R-:W-:Y:S01]  /*0120*/  IMAD R14, R4, UR8, RZ ;  /* 0x00000008040e7c24 */ /* 0x000fe2000f8e02ff */
[----:B------:R-:W1:Y:S04]  /*0130*/  LDCU.64 UR6, c[0x0][0x358] ;  /* 0x00006b00ff0677ac */ /* 0x000e680008000a00 */
[----:B------:R-:W-:-:S04]  /*0140*/  IADD3 R0, P0, PT, R5, R14, RZ ;  /* 0x0000000e05007210 */ /* 0x000fc80007f1e0ff */
[----:B------:R-:W-:Y:S01]  /*0150*/  LEA.HI.X.SX32 R3, R14, RZ, 0x1, P0 ;  /* 0x000000ff0e037211 */ /* 0x000fe200000f0eff */
[----:B------:R-:W-:-:S03]  /*0160*/  IMAD.SHL.U32 R7, R0, 0x4, RZ ;  /* 0x0000000400077824 */ /* 0x000fc600078e00ff */
[----:B------:R-:W-:Y:S02]  /*0170*/  SHF.L.U64.HI R0, R0, 0x2, R3 ;  /* 0x0000000200007819 */ /* 0x000fe40000010203 */
[----:B0-----:R-:W-:-:S04]  /*0180*/  IADD3 R16, P0, PT, R7, UR4, RZ ;  /* 0x0000000407107c10 */ /* 0x001fc8000ff1e0ff */
[----:B------:R-:W-:-:S05]  /*0190*/  IADD3.X R17, PT, PT, R0, UR5, RZ, P0, !PT ;  /* 0x0000000500117c10 */ /* 0x000fca00087fe4ff */
[----:B-1----:R-:W2:Y:S01]  /*01a0*/  LDG.E R8, desc[UR6][R16.64+-0x4] ;  /* 0xfffffc0610087981 */ /* 0x002ea2000c1e1900 */
[----:B------:R-:W-:Y:S01]  /*01b0*/  BSSY.RECONVERGENT B0, `(.L_x_30) ;  /* 0x0000012000007945 */ /* 0x000fe20003800200 */
[----:B--2---:R-:W0:Y:S08]  /*01c0*/  F2F.F64.F32 R8, R8 ;  /* 0x0000000800087310 */ /* 0x004e300000201800 */
[----:B0-----:R-:W0:Y:S01]  /*01d0*/  MUFU.RCP64H R3, R9 ;  /* 0x0000000900037308 */ /* 0x001e220000001800 */
[----:B------:R-:W-:-:S05]  /*01e0*/  VIADD R2, R9, 0x300402 ;  /* 0x0030040209027836 */ /* 0x000fca0000000000 */
[----:B------:R-:W-:Y:S01]  /*01f0*/  FSETP.GEU.AND P0, PT, |R2|, 5.8789094863358348022e-39, PT ;  /* 0x004004020200780b */ /* 0x000fe20003f0e200 */
[----:B0-----:R-:W-:-:S08]  /*0200*/  DFMA R10, -R8, R2, 1 ;  /* 0x3ff00000080a742b */ /* 0x001fd00000000102 */
[----:B------:R-:W-:-:S08]  /*0210*/  DFMA R10, R10, R10, R10 ;  /* 0x0000000a0a0a722b */ /* 0x000fd0000000000a */
[----:B------:R-:W-:-:S08]  /*0220*/  DFMA R10, R2, R10, R2 ;  /* 0x0000000a020a722b */ /* 0x000fd00000000002 */
[----:B------:R-:W-:-:S08]  /*0230*/  DFMA R12, -R8, R10, 1 ;  /* 0x3ff00000080c742b */ /* 0x000fd0000000010a */
[----:B------:R-:W-:Y:S01]  /*0240*/  DFMA R2, R10, R12, R10 ;  /* 0x0000000c0a02722b */ /* 0x000fe2000000000a */
[----:B------:R-:W-:Y:S10]  /*0250*/  @P0 BRA `(.L_x_31) ;  /* 0x00000000001c0947 */ /* 0x000ff40003800000 */
[----:B------:R-:W-:Y:S01]  /*0260*/  LOP3.LUT R2, R9, 0x7fffffff, RZ, 0xc0, !PT ;  /* 0x7fffffff09027812 */ /* 0x000fe200078ec0ff */
[----:B------:R-:W-:Y:S01]  /*0270*/  IMAD.MOV.U32 R12, RZ, RZ, R8 ;  /* 0x000000ffff0c7224 */ /* 0x000fe200078e0008 */
[----:B------:R-:W-:Y:S02]  /*0280*/  MOV R10, 0x2b0 ;  /* 0x000002b0000a7802 */ /* 0x000fe40000000f00 */
[----:B------:R-:W-:-:S07]  /*0290*/  IADD3 R16, PT, PT, R2, -0x100000, RZ ;  /* 0xfff0000002107810 */ /* 0x000fce0007ffe0ff */
[----:B------:R-:W-:Y:S05]  /*02a0*/  CALL.REL.NOINC `($__internal_2_$__cuda_sm20_dblrcp_rn_slowpath_v3) ;  /* 0x0000000800847944 */ /* 0x000fea0003c00000 */
[----:B------:R-:W-:Y:S02]  /*02b0*/  IMAD.MOV.U32 R2, RZ, RZ, R8 ;  /* 0x000000ffff027224 */ /* 0x000fe400078e0008 */
[----:B------:R-:W-:-:S07]  /*02c0*/  IMAD.MOV.U32 R3, RZ, RZ, R9 ;  /* 0x000000ffff037224 */ /* 0x000fce00078e0009 */
.L_x_31:
[----:B------:R-:W-:Y:S05]  /*02d0*/  BSYNC.RECONVERGENT B0 ;  /* 0x0000000000007941 */ /* 0x000fea0003800200 */
.L_x_30:
[----:B------:R-:W0:Y:S01]  /*02e0*/  LDC.64 R12, c[0x0][0x3a8] ;  /* 0x0000ea00ff0c7b82 */ /* 0x000e220000000a00 */
[----:B------:R-:W-:-:S05]  /*02f0*/  IADD3 R6, PT, PT, R5, R14, RZ ;  /* 0x0000000e05067210 */ /* 0x000fca0007ffe0ff */
[----:B0-----:R-:W-:-:S05]  /*0300*/  IMAD.WIDE R12, R6, 0x4, R12 ;  /* 0x00000004060c7825 */ /* 0x001fca00078e020c */
[----:B------:R-:W2:Y:S01]  /*0310*/  LDG.E R10, desc[UR6][R12.64] ;  /* 0x000000060c0a7981 */ /* 0x000ea2000c1e1900 */
        /* <DEDUP_REMOVED lines=13> */
[----:B------:R-:W-:Y:S02]  /*03f0*/  MOV R9, R11 ;  /* 0x0000000b00097202 */ /* 0x000fe40000000f00 */
[----:B------:R-:W-:Y:S01]  /*0400*/  MOV R10, 0x430 ;  /* 0x00000430000a7802 */ /* 0x000fe20000000f00 */
[----:B------:R-:W-:-:S07]  /*0410*/  VIADD R16, R8, 0xfff00000 ;  /* 0xfff0000008107836 */ /* 0x000fce0000000000 */
[----:B------:R-:W-:Y:S05]  /*0420*/  CALL.REL.NOINC `($__internal_2_$__cuda_sm20_dblrcp_rn_slowpath_v3) ;  /* 0x0000000800247944 */ /* 0x000fea0003c00000 */
.L_x_33:
[----:B------:R-:W-:Y:S05]  /*0430*/  BSYNC.RECONVERGENT B0 ;  /* 0x0000000000007941 */ /* 0x000fea0003800200 */
.L_x_32:
[----:B------:R-:W0:Y:S01]  /*0440*/  LDC R21, c[0x0][0x3e0] ;  /* 0x0000f800ff157b82 */ /* 0x000e220000000800 */
[----:B------:R-:W1:Y:S07]  /*0450*/  LDCU.64 UR4, c[0x0][0x388] ;  /* 0x00007100ff0477ac */ /* 0x000e6e0008000a00 */
[----:B------:R-:W2:Y:S08]  /*0460*/  LDC.64 R12, c[0x0][0x390] ;  /* 0x0000e400ff0c7b82 */ /* 0x000eb00000000a00 */
[----:B------:R-:W3:Y:S01]  /*0470*/  LDC.64 R10, c[0x0][0x388] ;  /* 0x0000e200ff0a7b82 */ /* 0x000ee20000000a00 */
[----:B-1----:R-:W-:-:S04]  /*0480*/  IADD3 R22, P0, PT, R7, UR4, RZ ;  /* 0x0000000407167c10 */ /* 0x002fc8000ff1e0ff */
[----:B------:R-:W-:Y:S01]  /*0490*/  IADD3.X R23, PT, PT, R0, UR5, RZ, P0, !PT ;  /* 0x0000000500177c10 */ /* 0x000fe200087fe4ff */
[----:B0-----:R-:W-:-:S04]  /*04a0*/  IMAD.IADD R16, R14, 0x1, -R21 ;  /* 0x000000010e107824 */ /* 0x001fc800078e0a15 */
[----:B------:R-:W-:Y:S01]  /*04b0*/  IMAD.IADD R17, R5, 0x1, R16 ;  /* 0x0000000105117824 */ /* 0x000fe200078e0210 */
[C---:B------:R-:W-:Y:S01]  /*04c0*/  LEA R14, R21.reuse, R16, 0x1 ;  /* 0x00000010150e7211 */ /* 0x040fe200078e08ff */
[----:B------:R-:W4:Y:S04]  /*04d0*/  LDG.E R0, desc[UR6][R22.64+-0x4] ;  /* 0xfffffc0616007981 */ /* 0x000f28000c1e1900 */
[----:B------:R-:W-:Y:S02]  /*04e0*/  IMAD R18, R21, -0x3, R14 ;  /* 0xfffffffd15127824 */ /* 0x000fe400078e020e */
[----:B--2---:R-:W-:-:S04]  /*04f0*/  IMAD.WIDE R14, R6, 0x4, R12 ;  /* 0x00000004060e7825 */ /* 0x004fc800078e020c */
[----:B------:R-:W-:Y:S02]  /*0500*/  IMAD.IADD R7, R5, 0x1, R18 ;  /* 0x0000000105077824 */ /* 0x000fe400078e0212 */
[----:B------:R-:W-:-:S04]  /*0510*/  IMAD.WIDE R16, R17, 0x4, R12 ;  /* 0x0000000411107825 */ /* 0x000fc800078e020c */
[----:B------:R-:W-:Y:S02]  /*0520*/  IMAD.WIDE R18, R21, 0x4, R14 ;  /* 0x0000000415127825 */ /* 0x000fe400078e020e */
[----:B------:R-:W2:Y:S02]  /*0530*/  LDG.E R14, desc[UR6][R14.64] ;  /* 0x000000060e0e7981 */ /* 0x000ea4000c1e1900 */
[----:B------:R-:W-:Y:S02]  /*0540*/  IMAD.WIDE R12, R7, 0x4, R12 ;  /* 0x00000004070c7825 */ /* 0x000fe400078e020c */
[----:B------:R-:W5:Y:S02]  /*0550*/  LDG.E R18, desc[UR6][R18.64] ;  /* 0x0000000612127981 */ /* 0x000f64000c1e1900 */
[----:B---3--:R-:W-:Y:S02]  /*0560*/  IMAD.WIDE R10, R6, 0x4, R10 ;  /* 0x00000004060a7825 */ /* 0x008fe400078e020a */
[----:B------:R-:W5:Y:S04]  /*0570*/  LDG.E R13, desc[UR6][R12.64] ;  /* 0x000000060c0d7981 */ /* 0x000f68000c1e1900 */
[----:B------:R-:W3:Y:S04]  /*0580*/  LDG.E R20, desc[UR6][R10.64+0x4] ;  /* 0x000004060a147981 */ /* 0x000ee8000c1e1900 */
[----:B------:R-:W3:Y:S04]  /*0590*/  LDG.E R25, desc[UR6][R10.64+-0x8] ;  /* 0xfffff8060a197981 */ /* 0x000ee8000c1e1900 */
[----:B------:R-:W2:Y:S04]  /*05a0*/  LDG.E R17, desc[UR6][R16.64] ;  /* 0x0000000610117981 */ /* 0x000ea8000c1e1900 */
[----:B------:R-:W4:Y:S01]  /*05b0*/  LDG.E R23, desc[UR6][R10.64] ;  /* 0x000000060a177981 */ /* 0x000f22000c1e1900 */
[----:B------:R-:W-:Y:S01]  /*05c0*/  DADD R2, R8, R2 ;  /* 0x0000000008027229 */ /* 0x000fe20000000002 */
[----:B------:R-:W-:-:S07]  /*05d0*/  ISETP.GT.U32.AND P1, PT, R5, 0x1f, PT ;  /* 0x0000001f0500780c */ /* 0x000fce0003f24070 */
[----:B------:R-:W-:Y:S01]  /*05e0*/  DMUL R8, R2, 0.5 ;  /* 0x3fe0000002087828 */ /* 0x000fe20000000000 */
[----:B------:R-:W-:-:S04]  /*05f0*/  IADD3 R2, PT, PT, R21, -0x20, RZ ;  /* 0xffffffe015027810 */ /* 0x000fc80007ffe0ff */
[----:B------:R-:W-:Y:S01]  /*0600*/  ISETP.GT.AND P0, PT, R5, R2, PT ;  /* 0x000000020500720c */ /* 0x000fe20003f04270 */
[----:B------:R0:W1:Y:S01]  /*0610*/  F2F.F32.F64 R7, R8 ;  /* 0x0000000800077310 */ /* 0x0000620000301000 */
[----:B------:R-:W-:Y:S01]  /*0620*/  BSSY.RECONVERGENT B0, `(.L_x_34) ;  /* 0x000002c000007945 */ /* 0x000fe20003800200 */
[----:B-----5:R-:W-:-:S04]  /*0630*/  FADD R18, R18, -R13 ;  /* 0x8000000d12127221 */ /* 0x020fc80000000000 */
[----:B------:R-:W-:Y:S01]  /*0640*/  FMUL R3, R18, 0.041666667908430099487 ;  /* 0x3d2aaaab12037820 */ /* 0x000fe20000400000 */
[----:B---3--:R-:W-:Y:S01]  /*0650*/  FADD R20, R20, -R25 ;  /* 0x8000001914147221 */ /* 0x008fe20000000000 */
[----:B--2---:R-:W-:-:S03]  /*0660*/  FADD R14, R14, -R17 ;  /* 0x800000110e0e7221 */ /* 0x004fc60000000000 */
[----:B------:R-:W-:Y:S01]  /*0670*/  FMUL R20, R20, 0.041666667908430099487 ;  /* 0x3d2aaaab14147820 */ /* 0x000fe20000400000 */
[----:B----4-:R-:W-:Y:S01]  /*0680*/  FADD R23, R23, -R0 ;  /* 0x8000000017177221 */ /* 0x010fe20000000000 */
[----:B------:R-:W-:-:S03]  /*0690*/  FFMA R0, R14, 1.125, -R3 ;  /* 0x3f9000000e007823 */ /* 0x000fc60000000803 */
[----:B------:R-:W-:Y:S01]  /*06a0*/  FFMA R3, R23, 1.125, -R20 ;  /* 0x3f90000017037823 */ /* 0x000fe20000000814 */
[----:B01----:R-:W-:Y:S06]  /*06b0*/  @!P0 BRA P1, `(.L_x_35) ;  /* 0x0000000000888947 */ /* 0x003fec0000800000 */
[----:B------:R-:W0:Y:S01]  /*06c0*/  LDCU.128 UR8, c[0x0][0x3b0] ;  /* 0x00007600ff0877ac */ /* 0x000e220008000c00 */
[----:B------:R-:W1:Y:S01]  /*06d0*/  LDC.64 R10, c[0x0][0x398] ;  /* 0x0000e600ff0a7b82 */ /* 0x000e620000000a00 */
[----:B------:R-:W-:Y:S01]  /*06e0*/  IMAD.SHL.U32 R16, R5, 0x4, RZ ;  /* 0x0000000405107824 */ /* 0x000fe200078e00ff */
[----:B------:R-:W-:Y:S01]  /*06f0*/  SHF.R.U32.HI R2, RZ, 0x1e, R5 ;  /* 0x0000001eff027819 */ /* 0x000fe20000011605 */
[----:B------:R-:W2:Y:S03]  /*0700*/  LDCU.64 UR4, c[0x0][0x3c0] ;  /* 0x00007800ff0477ac */ /* 0x000ea60008000a00 */
[C---:B0-----:R-:W-:Y:S02]  /*0710*/  IADD3 R14, P1, PT, R16.reuse, UR10, RZ ;  /* 0x0000000a100e7c10 */ /* 0x041fe4000ff3e0ff */
[----:B--2---:R-:W-:Y:S02]  /*0720*/  IADD3 R12, P0, PT, R16, UR4, RZ ;  /* 0x00000004100c7c10 */ /* 0x004fe4000ff1e0ff */
[----:B------:R-:W-:Y:S01]  /*0730*/  IADD3.X R15, PT, PT, R2, UR11, RZ, P1, !PT ;  /* 0x0000000b020f7c10 */ /* 0x000fe20008ffe4ff */
[----:B-1----:R-:W-:Y:S01]  /*0740*/  IMAD.WIDE R10, R6, 0x4, R10 ;  /* 0x00000004060a7825 */ /* 0x002fe200078e020a */
[----:B------:R-:W-:-:S03]  /*0750*/  IADD3.X R13, PT, PT, R2, UR5, RZ, P0, !PT ;  /* 0x00000005020d7c10 */ /* 0x000fc600087fe4ff */
[----:B------:R-:W2:Y:S04]  /*0760*/  LDG.E R14, desc[UR6][R14.64] ;  /* 0x000000060e0e7981 */ /* 0x000ea8000c1e1900 */
[----:B------:R-:W3:Y:S04]  /*0770*/  LDG.E R5, desc[UR6][R10.64] ;  /* 0x000000060a057981 */ /* 0x000ee8000c1e1900 */
[----:B------:R-:W3:Y:S01]  /*0780*/  LDG.E R8, desc[UR6][R12.64] ;  /* 0x000000060c087981 */ /* 0x000ee2000c1e1900 */
[----:B------:R-:W-:-:S04]  /*0790*/  IADD3 R16, P0, PT, R16, UR8, RZ ;  /* 0x0000000810107c10 */ /* 0x000fc8000ff1e0ff */
[----:B------:R-:W-:Y:S01]  /*07a0*/  IADD3.X R17, PT, PT, R2, UR9, RZ, P0, !PT ;  /* 0x0000000902117c10 */ /* 0x000fe200087fe4ff */
[----:B--2---:R-:W-:-:S04]  /*07b0*/  FMUL R9, R3, R14 ;  /* 0x0000000e03097220 */ /* 0x004fc80000400000 */
[----:B---3--:R-:W-:-:S05]  /*07c0*/  FFMA R8, R8, R5, R9 ;  /* 0x0000000508087223 */ /* 0x008fca0000000009 */
        /* <DEDUP_REMOVED lines=13> */
[----:B------:R-:W-:Y:S05]  /*08a0*/  CALL.REL.NOINC `($__internal_3_$__cuda_sm3x_div_rn_noftz_f32_slowpath) ;  /* 0x0000000400ac7944 */ /* 0x000fea0003c00000 */
[----:B------:R-:W-:-:S07]  /*08b0*/  MOV R9, R2 ;  /* 0x0000000200097202 */ /* 0x000fce0000000f00 */
.L_x_37:
[----:B------:R-:W-:Y:S05]  /*08c0*/  BSYNC.RECONVERGENT B1 ;  /* 0x0000000000017941 */ /* 0x000fea0003800200 */
.L_x_36:
[----:B------:R-:W-:-:S07]  /*08d0*/  FADD R3, R8, R9 ;  /* 0x0000000908037221 */ /* 0x000fce0000000000 */
.L_x_35:
[----:B------:R-:W-:Y:S05]  /*08e0*/  BSYNC.RECONVERGENT B0 ;  /* 0x0000000000007941 */ /* 0x000fea0003800200 */
.L_x_34:
        /* <DEDUP_REMOVED lines=33> */
.L_x_41:
[----:B------:R-:W-:Y:S05]  /*0b00*/  BSYNC.RECONVERGENT B1 ;  /* 0x0000000000017941 */ /* 0x000fea0003800200 */
.L_x_40:
[----:B------:R-:W-:-:S07]  /*0b10*/  FADD R0, R11, R2 ;  /* 0x000000020b007221 */ /* 0x000fce0000000000 */
.L_x_39:
[----:B------:R-:W-:Y:S05]  /*0b20*/  BSYNC.RECONVERGENT B0 ;  /* 0x0000000000007941 */ /* 0x000fea0003800200 */
.L_x_38:
        /* <DEDUP_REMOVED lines=17> */
[----:B------:R-:W-:Y:S01]  /*0c40*/  MOV R10, 0xc70 ;  /* 0x00000c70000a7802 */ /* 0x000fe20000000f00 */
[----:B0-----:R-:W-:-:S07]  /*0c50*/  IMAD.U32 R5, RZ, RZ, UR4 ;  /* 0x00000004ff057e24 */ /* 0x001fce000f8e00ff */
[----:B-----5:R-:W-:Y:S05]  /*0c60*/  CALL.REL.NOINC `($__internal_3_$__cuda_sm3x_div_rn_noftz_f32_slowpath) ;  /* 0x0000000000bc7944 */ /* 0x020fea0003c00000 */
[----:B------:R-:W-:-:S07]  /*0c70*/  MOV R3, R2 ;  /* 0x0000000200037202 */ /* 0x000fce0000000f00 */
.L_x_43:
[----:B------:R-:W-:Y:S05]  /*0c80*/  BSYNC.RECONVERGENT B0 ;  /* 0x0000000000007941 */ /* 0x000fea0003800200 */
.L_x_42:
[----:B-----5:R-:W-:-:S05]  /*0c90*/  FADD R3, R4, R3 ;  /* 0x0000000304037221 */ /* 0x020fca0000000000 */
[----:B------:R-:W-:Y:S01]  /*0ca0*/  STG.E desc[UR6][R8.64], R3 ;  /* 0x0000000308007986 */ /* 0x000fe2000c101906 */
[----:B------:R-:W-:Y:S05]  /*0cb0*/  EXIT ;  /* 0x000000000000794d */ /* 0x000fea0003800000 */
        .weak           $__internal_2_$__cuda_sm20_dblrcp_rn_slowpath_v3
        .type           $__internal_2_$__cuda_sm20_dblrcp_rn_slowpath_v3,@function
        .size           $__internal_2_$__cuda_sm20_dblrcp_rn_slowpath_v3,($__internal_3_$__cuda_sm3x_div_rn_noftz_f32_slowpath - $__internal_2_$__cuda_sm20_dblrcp_rn_slowpath_v3)
$__internal_2_$__cuda_sm20_dblrcp_rn_slowpath_v3:
[----:B------:R-:W-:Y:S01]  /*0cc0*/  IMAD.MOV.U32 R8, RZ, RZ, R12 ;  /* 0x000000ffff087224 */ /* 0x000fe200078e000c */
[----:B------:R-:W-:Y:S05]  /*0cd0*/  BSSY.RECONVERGENT B1, `(.L_x_44) ;  /* 0x0000024000017945 */ /* 0x000fea0003800200 */
[----:B------:R-:W-:-:S14]  /*0ce0*/  DSETP.GTU.AND P0, PT, |R8|, +INF , PT ;  /* 0x7ff000000800742a */ /* 0x000fdc0003f0c200 */
[----:B------:R-:W-:Y:S05]  /*0cf0*/  @P0 BRA `(.L_x_45) ;  /* 0x00000000007c0947 */ /* 0x000fea0003800000 */
[----:B------:R-:W-:-:S05]  /*0d00*/  LOP3.LUT R15, R9, 0x7fffffff, RZ, 0xc0, !PT ;  /* 0x7fffffff090f7812 */ /* 0x000fca00078ec0ff */
[----:B------:R-:W-:-:S05]  /*0d10*/  VIADD R11, R15, 0xffffffff ;  /* 0xffffffff0f0b7836 */ /* 0x000fca0000000000 */
[----:B------:R-:W-:-:S13]  /*0d20*/  ISETP.GE.U32.AND P0, PT, R11, 0x7fefffff, PT ;  /* 0x7fefffff0b00780c */ /* 0x000fda0003f06070 */
[----:B------:R-:W-:Y:S02]  /*0d30*/  @P0 LOP3.LUT R13, R9, 0x7ff00000, RZ, 0x3c, !PT ;  /* 0x7ff00000090d0812 */ /* 0x000fe400078e3cff */
[----:B------:R-:W-:Y:S01]  /*0d40*/  @P0 MOV R12, RZ ;  /* 0x000000ff000c0202 */ /* 0x000fe20000000f00 */
[----:B------:R-:W-:Y:S06]  /*0d50*/  @P0 BRA `(.L_x_46) ;  /* 0x00000000006c0947 */ /* 0x000fec0003800000 */
[----:B------:R-:W-:-:S13]  /*0d60*/  ISETP.GE.U32.AND P0, PT, R15, 0x1000001, PT ;  /* 0x010000010f00780c */ /* 0x000fda0003f06070 */
[----:B------:R-:W-:Y:S05]  /*0d70*/  @!P0 BRA `(.L_x_47) ;  /* 0x0000000000348947 */ /* 0x000fea0003800000 */
[----:B------:R-:W-:Y:S02]  /*0d80*/  VIADD R13, R9, 0xc0200000 ;  /* 0xc0200000090d7836 */ /* 0x000fe40000000000 */
[----:B------:R-:W-:Y:S02]  /*0d90*/  IMAD.MOV.U32 R12, RZ, RZ, R8 ;  /* 0x000000ffff0c7224 */ /* 0x000fe400078e0008 */
[----:B------:R-:W0:Y:S04]  /*0da0*/  MUFU.RCP64H R17, R13 ;  /* 0x0000000d00117308 */ /* 0x000e280000001800 */
        /* <DEDUP_REMOVED lines=10> */
.L_x_47:
        /* <DEDUP_REMOVED lines=10> */
.L_x_45:
[----:B------:R-:W-:Y:S01]  /*0ef0*/  LOP3.LUT R13, R9, 0x80000, RZ, 0xfc, !PT ;  /* 0x00080000090d7812 */ /* 0x000fe200078efcff */
[----:B------:R-:W-:-:S07]  /*0f00*/  IMAD.MOV.U32 R12, RZ, RZ, R8 ;  /* 0x000000ffff0c7224 */ /* 0x000fce00078e0008 */
.L_x_46:
[----:B------:R-:W-:Y:S05]  /*0f10*/  BSYNC.RECONVERGENT B1 ;  /* 0x0000000000017941 */ /* 0x000fea0003800200 */
.L_x_44:
[----:B------:R-:W-:Y:S01]  /*0f20*/  IMAD.MOV.U32 R11, RZ, RZ, 0x0 ;  /* 0x00000000ff0b7424 */ /* 0x000fe200078e00ff */
[----:B------:R-:W-:Y:S01]  /*0f30*/  MOV R9, R13 ;  /* 0x0000000d00097202 */ /* 0x000fe20000000f00 */
[----:B------:R-:W-:Y:S02]  /*0f40*/  IMAD.MOV.U32 R8, RZ, RZ, R12 ;  /* 0x000000ffff087224 */ /* 0x000fe400078e000c */
[----:B------:R-:W-:Y:S05]  /*0f50*/  RET.REL.NODEC R10 `(_Z19update_velocity_gl1PfS_S_S_S_S_S_S_S_S_S_S_iiff) ;  /* 0xfffffff00a287950 */ /* 0x000fea0003c3ffff */
        .weak           $__internal_3_$__cuda_sm3x_div_rn_noftz_f32_slowpath
        .type           $__internal_3_$__cuda_sm3x_div_rn_noftz_f32_slowpath,@function
        .size           $__internal_3_$__cuda_sm3x_div_rn_noftz_f32_slowpath,(.L_x_63 - $__internal_3_$__cuda_sm3x_div_rn_noftz_f32_slowpath)
$__internal_3_$__cuda_sm3x_div_rn_noftz_f32_slowpath:
        /* <DEDUP_REMOVED lines=29> */
[----:B------:R-:W-:Y:S01]  /*1130*/  @P0 IMAD.MOV.U32 R12, RZ, RZ, RZ ;  /* 0x000000ffff0c0224 */ /* 0x000fe200078e00ff */
[----:B------:R-:W-:Y:S01]  /*1140*/  @!P0 MOV R12, 0xffffffc0 ;  /* 0xffffffc0000c8802 */ /* 0x000fe20000000f00 */
[----:B------:R-:W-:Y:S01]  /*1150*/  @!P0 FFMA R2, R2, 1.84467440737095516160e+19, RZ ;  /* 0x5f80000002028823 */ /* 0x000fe200000000ff */
[----:B------:R-:W-:-:S03]  /*1160*/  @!P1 FFMA R5, R5, 1.84467440737095516160e+19, RZ ;  /* 0x5f80000005059823 */ /* 0x000fc600000000ff */
[----:B------:R-:W-:-:S07]  /*1170*/  @!P1 VIADD R12, R12, 0x40 ;  /* 0x000000400c0c9836 */ /* 0x000fce0000000000 */
.L_x_49:
        /* <DEDUP_REMOVED lines=17> */
[----:B------:R-:W-:-:S05]  /*1290*/  LOP3.LUT R13, R13, 0xff, RZ, 0xc0, !PT ;  /* 0x000000ff0d0d7812 */ /* 0x000fca00078ec0ff */
[----:B------:R-:W-:-:S05]  /*12a0*/  IMAD.IADD R16, R13, 0x1, R15 ;  /* 0x000000010d107824 */ /* 0x000fca00078e020f */
[----:B------:R-:W-:-:S04]  /*12b0*/  IADD3 R12, PT, PT, R16, -0x1, RZ ;  /* 0xffffffff100c7810 */ /* 0x000fc80007ffe0ff */
        /* <DEDUP_REMOVED lines=10> */
[C---:B------:R-:W-:Y:S01]  /*1360*/  VIADD R14, R16.reuse, 0x20 ;  /* 0x00000020100e7836 */ /* 0x040fe20000000000 */
[C---:B------:R-:W-:Y:S01]  /*1370*/  ISETP.NE.AND P2, PT, R16.reuse, RZ, PT ;  /* 0x000000ff1000720c */ /* 0x040fe20003f45270 */
[----:B------:R-:W-:Y:S01]  /*1380*/  IMAD.MOV R15, RZ, RZ, -R16 ;  /* 0x000000ffff0f7224 */ /* 0x000fe200078e0a10 */
[----:B------:R-:W-:Y:S02]  /*1390*/  ISETP.NE.AND P1, PT, R16, RZ, PT ;  /* 0x000000ff1000720c */ /* 0x000fe40003f25270 */
[----:B------:R-:W-:Y:S01]  /*13a0*/  LOP3.LUT R13, R12, 0x7fffff, RZ, 0xc0, !PT ;  /* 0x007fffff0c0d7812 */ /* 0x000fe200078ec0ff */
[CCC-:B------:R-:W-:Y:S01]  /*13b0*/  FFMA.RP R12, R5.reuse, R17.reuse, R18.reuse ;  /* 0x00000011050c7223 */ /* 0x1c0fe20000008012 */
[----:B------:R-:W-:Y:S02]  /*13c0*/  FFMA.RM R5, R5, R17, R18 ;  /* 0x0000001105057223 */ /* 0x000fe40000004012 */
[----:B------:R-:W-:-:S03]  /*13d0*/  LOP3.LUT R13, R13, 0x800000, RZ, 0xfc, !PT ;  /* 0x008000000d0d7812 */ /* 0x000fc600078efcff */
        /* <DEDUP_REMOVED lines=13> */
.L_x_56:
[----:B------:R-:W-:-:S04]  /*14b0*/  LOP3.LUT R2, R2, 0x80000000, RZ, 0xc0, !PT ;  /* 0x8000000002027812 */ /* 0x000fc800078ec0ff */
[----:B------:R-:W-:Y:S01]  /*14c0*/  LOP3.LUT R2, R2, 0x7f800000, RZ, 0xfc, !PT ;  /* 0x7f80000002027812 */ /* 0x000fe200078efcff */
[----:B------:R-:W-:Y:S06]  /*14d0*/  BRA `(.L_x_57) ;  /* 0x0000000000047947 */ /* 0x000fec0003800000 */
.L_x_55:
[----:B------:R-:W-:-:S07]  /*14e0*/  IMAD R2, R15, 0x800000, R2 ;  /* 0x008000000f027824 */ /* 0x000fce00078e0202 */
.L_x_57:
[----:B------:R-:W-:Y:S05]  /*14f0*/  BSYNC.RECONVERGENT B3 ;  /* 0x0000000000037941 */ /* 0x000fea0003800200 */
.L_x_54:
[----:B------:R-:W-:Y:S05]  /*1500*/  BRA `(.L_x_58) ;  /* 0x0000000000207947 */ /* 0x000fea0003800000 */
.L_x_53:
[----:B------:R-:W-:-:S04]  /*1510*/  LOP3.LUT R2, R5, 0x80000000, R2, 0x48, !PT ;  /* 0x8000000005027812 */ /* 0x000fc800078e4802 */
[----:B------:R-:W-:Y:S01]  /*1520*/  LOP3.LUT R2, R2, 0x7f800000, RZ, 0xfc, !PT ;  /* 0x7f80000002027812 */ /* 0x000fe200078efcff */
[----:B------:R-:W-:Y:S06]  /*1530*/  BRA `(.L_x_58) ;  /* 0x0000000000147947 */ /* 0x000fec0003800000 */
.L_x_52:
[----:B------:R-:W-:Y:S01]  /*1540*/  LOP3.LUT R2, R5, 0x80000000, R2, 0x48, !PT ;  /* 0x8000000005027812 */ /* 0x000fe200078e4802 */
[----:B------:R-:W-:Y:S06]  /*1550*/  BRA `(.L_x_58) ;  /* 0x00000000000c7947 */ /* 0x000fec0003800000 */
.L_x_51:
[----:B------:R-:W0:Y:S01]  /*1560*/  MUFU.RSQ R2, -QNAN ;  /* 0xffc0000000027908 */ /* 0x000e220000001400 */
[----:B------:R-:W-:Y:S05]  /*1570*/  BRA `(.L_x_58) ;  /* 0x0000000000047947 */ /* 0x000fea0003800000 */
.L_x_50:
[----:B------:R-:W-:-:S07]  /*1580*/  FADD.FTZ R2, R2, R5 ;  /* 0x0000000502027221 */ /* 0x000fce0000010000 */
.L_x_58:
[----:B------:R-:W-:Y:S05]  /*1590*/  BSYNC.RECONVERGENT B2 ;  /* 0x0000000000027941 */ /* 0x000fea0003800200 */
.L_x_48:
[----:B------:R-:W-:Y:S02]  /*15a0*/  HFMA2 R13, -RZ, RZ, 0, 0 ;  /* 0x00000000ff0d7431 */ /* 0x000fe400000001ff */
[----:B------:R-:W-:-:S04]  /*15b0*/  IMAD.MOV.U32 R12, RZ, RZ, R10 ;  /* 0x000000ffff0c7224 */ /* 0x000fc800078e000a */
[----:B0-----:R-:W-:Y:S05]  /*15c0*/  RET.REL.NODEC R12 `(_Z19update_velocity_gl1PfS_S_S_S_S_S_S_S_S_S_S_iiff) ;  /* 0xffffffe80c8c7950 */ /* 0x001fea0003c3ffff */
.L_x_59:
        /* <DEDUP_REMOVED lines=11> */
.L_x_63:


//--------------------- .nv.shared.reserved.0     --------------------------
	.section	.nv.shared.reserved.0,"aw",@nobits
	.weak		__nv_reservedSMEM_offset_0_alias
	.size		__nv_reservedSMEM_offset_0_alias, 0, 64
	.other		__nv_reservedSMEM_offset_0_alias,@"STO_CUDA_RESERVED_SHARED STV_DEFAULT"
__nv_reservedSMEM_offset_0_alias:
	.zero		0
	.zero		64


//--------------------- .nv.constant0._Z19update_velocity_gl2PfS_S_S_S_S_S_S_S_S_S_S_iiff --------------------------
	.section	.nv.constant0._Z19update_velocity_gl2PfS_S_S_S_S_S_S_S_S_S_S_iiff,"a",@progbits
	.sectionflags	@""
	.align	4
.nv.constant0._Z19update_velocity_gl2PfS_S_S_S_S_S_S_S_S_S_S_iiff:
	.zero		1008


//--------------------- .nv.constant0._Z19update_velocity_gl1PfS_S_S_S_S_S_S_S_S_S_S_iiff --------------------------
	.section	.nv.constant0._Z19update_velocity_gl1PfS_S_S_S_S_S_S_S_S_S_S_iiff,"a",@progbits
	.sectionflags	@""
	.align	4
.nv.constant0._Z19update_velocity_gl1PfS_S_S_S_S_S_S_S_S_S_S_iiff:
	.zero		1008


//--------------------- SYMBOLS --------------------------

	.type		.nv.reservedSmem.offset0,@object
	.size		.nv.reservedSmem.offset0,0x4
